//
// Generated by NVIDIA NVVM Compiler
//
// Compiler Build ID: CL-36424714
// Cuda compilation tools, release 13.0, V13.0.88
// Based on NVVM 20.0.0
//

.version 9.0
.target sm_100
.address_size 64

	// .globl	_ZN3cub18CUB_300001_SM_10006detail11EmptyKernelIvEEvv
// _ZZN5llama7CudaOps14rmsnorm_kernelEPKfS2_mPfmE4temp has been demoted
// _ZZN5llama7CudaOps14rmsnorm_kernelEPKfS2_mPfmE9shared_ss has been demoted
.global .align 1 .b8 _ZN34_INTERNAL_0b22dc00_4_k_cu_5b344d774cuda3std3__45__cpo5beginE[1];
.global .align 1 .b8 _ZN34_INTERNAL_0b22dc00_4_k_cu_5b344d774cuda3std3__45__cpo3endE[1];
.global .align 1 .b8 _ZN34_INTERNAL_0b22dc00_4_k_cu_5b344d774cuda3std3__45__cpo6cbeginE[1];
.global .align 1 .b8 _ZN34_INTERNAL_0b22dc00_4_k_cu_5b344d774cuda3std3__45__cpo4cendE[1];
.global .align 1 .b8 _ZN34_INTERNAL_0b22dc00_4_k_cu_5b344d774cuda3std3__45__cpo6rbeginE[1];
.global .align 1 .b8 _ZN34_INTERNAL_0b22dc00_4_k_cu_5b344d774cuda3std3__45__cpo4rendE[1];
.global .align 1 .b8 _ZN34_INTERNAL_0b22dc00_4_k_cu_5b344d774cuda3std3__45__cpo7crbeginE[1];
.global .align 1 .b8 _ZN34_INTERNAL_0b22dc00_4_k_cu_5b344d774cuda3std3__45__cpo5crendE[1];
.global .align 1 .b8 _ZN34_INTERNAL_0b22dc00_4_k_cu_5b344d774cuda3std3__436_GLOBAL__N__0b22dc00_4_k_cu_5b344d776ignoreE[1];
.global .align 1 .b8 _ZN34_INTERNAL_0b22dc00_4_k_cu_5b344d774cuda3std3__419piecewise_constructE[1];
.global .align 1 .b8 _ZN34_INTERNAL_0b22dc00_4_k_cu_5b344d774cuda3std3__48in_placeE[1];
.global .align 1 .b8 _ZN34_INTERNAL_0b22dc00_4_k_cu_5b344d774cuda3std3__420unreachable_sentinelE[1];
.global .align 1 .b8 _ZN34_INTERNAL_0b22dc00_4_k_cu_5b344d774cuda3std3__47nulloptE[1];
.global .align 1 .b8 _ZN34_INTERNAL_0b22dc00_4_k_cu_5b344d774cuda3std3__48unexpectE[1];
.global .align 1 .b8 _ZN34_INTERNAL_0b22dc00_4_k_cu_5b344d774cuda3std6ranges3__45__cpo4swapE[1];
.global .align 1 .b8 _ZN34_INTERNAL_0b22dc00_4_k_cu_5b344d774cuda3std6ranges3__45__cpo9iter_moveE[1];
.global .align 1 .b8 _ZN34_INTERNAL_0b22dc00_4_k_cu_5b344d774cuda3std6ranges3__45__cpo5beginE[1];
.global .align 1 .b8 _ZN34_INTERNAL_0b22dc00_4_k_cu_5b344d774cuda3std6ranges3__45__cpo3endE[1];
.global .align 1 .b8 _ZN34_INTERNAL_0b22dc00_4_k_cu_5b344d774cuda3std6ranges3__45__cpo6cbeginE[1];
.global .align 1 .b8 _ZN34_INTERNAL_0b22dc00_4_k_cu_5b344d774cuda3std6ranges3__45__cpo4cendE[1];
.global .align 1 .b8 _ZN34_INTERNAL_0b22dc00_4_k_cu_5b344d774cuda3std6ranges3__45__cpo7advanceE[1];
.global .align 1 .b8 _ZN34_INTERNAL_0b22dc00_4_k_cu_5b344d774cuda3std6ranges3__45__cpo9iter_swapE[1];
.global .align 1 .b8 _ZN34_INTERNAL_0b22dc00_4_k_cu_5b344d774cuda3std6ranges3__45__cpo4nextE[1];
.global .align 1 .b8 _ZN34_INTERNAL_0b22dc00_4_k_cu_5b344d774cuda3std6ranges3__45__cpo4prevE[1];
.global .align 1 .b8 _ZN34_INTERNAL_0b22dc00_4_k_cu_5b344d774cuda3std6ranges3__45__cpo4dataE[1];
.global .align 1 .b8 _ZN34_INTERNAL_0b22dc00_4_k_cu_5b344d774cuda3std6ranges3__45__cpo5cdataE[1];
.global .align 1 .b8 _ZN34_INTERNAL_0b22dc00_4_k_cu_5b344d774cuda3std6ranges3__45__cpo4sizeE[1];
.global .align 1 .b8 _ZN34_INTERNAL_0b22dc00_4_k_cu_5b344d774cuda3std6ranges3__45__cpo5ssizeE[1];
.global .align 1 .b8 _ZN34_INTERNAL_0b22dc00_4_k_cu_5b344d774cuda3std6ranges3__45__cpo8distanceE[1];
.global .align 1 .b8 _ZN34_INTERNAL_0b22dc00_4_k_cu_5b344d776thrust24THRUST_300001_SM_1000_NS6system6detail10sequential3seqE[1];
.global .align 1 .b8 _ZN34_INTERNAL_0b22dc00_4_k_cu_5b344d776thrust24THRUST_300001_SM_1000_NS12placeholders2_1E[1];
.global .align 1 .b8 _ZN34_INTERNAL_0b22dc00_4_k_cu_5b344d776thrust24THRUST_300001_SM_1000_NS12placeholders2_2E[1];
.global .align 1 .b8 _ZN34_INTERNAL_0b22dc00_4_k_cu_5b344d776thrust24THRUST_300001_SM_1000_NS12placeholders2_3E[1];
.global .align 1 .b8 _ZN34_INTERNAL_0b22dc00_4_k_cu_5b344d776thrust24THRUST_300001_SM_1000_NS12placeholders2_4E[1];
.global .align 1 .b8 _ZN34_INTERNAL_0b22dc00_4_k_cu_5b344d776thrust24THRUST_300001_SM_1000_NS12placeholders2_5E[1];
.global .align 1 .b8 _ZN34_INTERNAL_0b22dc00_4_k_cu_5b344d776thrust24THRUST_300001_SM_1000_NS12placeholders2_6E[1];
.global .align 1 .b8 _ZN34_INTERNAL_0b22dc00_4_k_cu_5b344d776thrust24THRUST_300001_SM_1000_NS12placeholders2_7E[1];
.global .align 1 .b8 _ZN34_INTERNAL_0b22dc00_4_k_cu_5b344d776thrust24THRUST_300001_SM_1000_NS12placeholders2_8E[1];
.global .align 1 .b8 _ZN34_INTERNAL_0b22dc00_4_k_cu_5b344d776thrust24THRUST_300001_SM_1000_NS12placeholders2_9E[1];
.global .align 1 .b8 _ZN34_INTERNAL_0b22dc00_4_k_cu_5b344d776thrust24THRUST_300001_SM_1000_NS12placeholders3_10E[1];

.visible .entry _ZN3cub18CUB_300001_SM_10006detail11EmptyKernelIvEEvv()
{


	ret;

}
	// .globl	_ZN5llama7CudaOps14rmsnorm_kernelEPKfS2_mPfm
.visible .entry _ZN5llama7CudaOps14rmsnorm_kernelEPKfS2_mPfm(
	.param .u64 .ptr .align 1 _ZN5llama7CudaOps14rmsnorm_kernelEPKfS2_mPfm_param_0,
	.param .u64 .ptr .align 1 _ZN5llama7CudaOps14rmsnorm_kernelEPKfS2_mPfm_param_1,
	.param .u64 _ZN5llama7CudaOps14rmsnorm_kernelEPKfS2_mPfm_param_2,
	.param .u64 .ptr .align 1 _ZN5llama7CudaOps14rmsnorm_kernelEPKfS2_mPfm_param_3,
	.param .u64 _ZN5llama7CudaOps14rmsnorm_kernelEPKfS2_mPfm_param_4
)
{
	.reg .pred 	%p<23>;
	.reg .b32 	%r<63>;
	.reg .b32 	%f<139>;
	.reg .b64 	%rd<47>;
	// demoted variable
	.shared .align 4 .b8 _ZZN5llama7CudaOps14rmsnorm_kernelEPKfS2_mPfmE4temp[164];
	// demoted variable
	.shared .align 4 .f32 _ZZN5llama7CudaOps14rmsnorm_kernelEPKfS2_mPfmE9shared_ss;
	ld.param.u64 	%rd24, [_ZN5llama7CudaOps14rmsnorm_kernelEPKfS2_mPfm_param_0];
	ld.param.u64 	%rd25, [_ZN5llama7CudaOps14rmsnorm_kernelEPKfS2_mPfm_param_1];
	ld.param.u64 	%rd22, [_ZN5llama7CudaOps14rmsnorm_kernelEPKfS2_mPfm_param_2];
	ld.param.u64 	%rd26, [_ZN5llama7CudaOps14rmsnorm_kernelEPKfS2_mPfm_param_3];
	ld.param.u64 	%rd23, [_ZN5llama7CudaOps14rmsnorm_kernelEPKfS2_mPfm_param_4];
	cvta.to.global.u64 	%rd1, %rd26;
	cvta.to.global.u64 	%rd2, %rd24;
	cvta.to.global.u64 	%rd3, %rd25;
	setp.eq.s64 	%p1, %rd23, 0;
	mov.f32 	%f130, 0f00000000;
	@%p1 bra 	$L__BB1_17;
	mov.u32 	%r1, %tid.x;
	and.b64  	%rd44, %rd23, 3;
	setp.lt.u64 	%p2, %rd23, 4;
	mov.f32 	%f130, 0f00000000;
	mov.b32 	%r57, 0;
	@%p2 bra 	$L__BB1_12;
	and.b64  	%rd43, %rd23, -4;
	or.b32  	%r55, %r1, 2048;
	mov.f32 	%f130, 0f00000000;
	mov.b32 	%r57, 0;
$L__BB1_3:
	add.s32 	%r23, %r55, -2048;
	cvt.s64.s32 	%rd27, %r23;
	setp.le.u64 	%p3, %rd22, %rd27;
	mul.wide.s32 	%rd28, %r23, 4;
	add.s64 	%rd7, %rd2, %rd28;
	@%p3 bra 	$L__BB1_5;
	ld.global.f32 	%f22, [%rd7];
	fma.rn.f32 	%f130, %f22, %f22, %f130;
$L__BB1_5:
	add.s32 	%r24, %r55, -1024;
	cvt.s64.s32 	%rd29, %r24;
	setp.le.u64 	%p4, %rd22, %rd29;
	@%p4 bra 	$L__BB1_7;
	ld.global.f32 	%f23, [%rd7+4096];
	fma.rn.f32 	%f130, %f23, %f23, %f130;
$L__BB1_7:
	cvt.s64.s32 	%rd30, %r55;
	setp.le.u64 	%p5, %rd22, %rd30;
	@%p5 bra 	$L__BB1_9;
	ld.global.f32 	%f24, [%rd7+8192];
	fma.rn.f32 	%f130, %f24, %f24, %f130;
$L__BB1_9:
	add.s32 	%r25, %r55, 1024;
	cvt.s64.s32 	%rd31, %r25;
	setp.le.u64 	%p6, %rd22, %rd31;
	@%p6 bra 	$L__BB1_11;
	ld.global.f32 	%f25, [%rd7+12288];
	fma.rn.f32 	%f130, %f25, %f25, %f130;
$L__BB1_11:
	add.s32 	%r57, %r57, 4;
	add.s32 	%r55, %r55, 4096;
	add.s64 	%rd43, %rd43, -4;
	setp.ne.s64 	%p7, %rd43, 0;
	@%p7 bra 	$L__BB1_3;
$L__BB1_12:
	setp.eq.s64 	%p8, %rd44, 0;
	@%p8 bra 	$L__BB1_17;
	shl.b32 	%r26, %r57, 10;
	or.b32  	%r58, %r1, %r26;
$L__BB1_14:
	.pragma "nounroll";
	cvt.s64.s32 	%rd10, %r58;
	setp.le.u64 	%p9, %rd22, %rd10;
	@%p9 bra 	$L__BB1_16;
	shl.b64 	%rd32, %rd10, 2;
	add.s64 	%rd33, %rd2, %rd32;
	ld.global.f32 	%f26, [%rd33];
	fma.rn.f32 	%f130, %f26, %f26, %f130;
$L__BB1_16:
	cvt.u32.u64 	%r27, %rd10;
	add.s32 	%r58, %r27, 1024;
	add.s64 	%rd44, %rd44, -1;
	setp.ne.s64 	%p10, %rd44, 0;
	@%p10 bra 	$L__BB1_14;
$L__BB1_17:
	mov.u32 	%r11, %tid.x;
	// begin inline asm
	mov.u32 %r28, %laneid;
	// end inline asm
	mov.b32 	%r29, 1;
	mov.b32 	%r42, 31;
	mov.b32 	%r43, -1;
	// begin inline asm
	{  .reg .f32 r0;  .reg .pred p;  shfl.sync.down.b32 r0|p, %f130, %r29, %r42, %r43;  @p add.f32 r0, r0, %f130;  mov.f32 %f27, r0;}
	// end inline asm
	mov.b32 	%r32, 2;
	// begin inline asm
	{  .reg .f32 r0;  .reg .pred p;  shfl.sync.down.b32 r0|p, %f27, %r32, %r42, %r43;  @p add.f32 r0, r0, %f27;  mov.f32 %f30, r0;}
	// end inline asm
	mov.b32 	%r35, 4;
	// begin inline asm
	{  .reg .f32 r0;  .reg .pred p;  shfl.sync.down.b32 r0|p, %f30, %r35, %r42, %r43;  @p add.f32 r0, r0, %f30;  mov.f32 %f33, r0;}
	// end inline asm
	mov.b32 	%r38, 8;
	// begin inline asm
	{  .reg .f32 r0;  .reg .pred p;  shfl.sync.down.b32 r0|p, %f33, %r38, %r42, %r43;  @p add.f32 r0, r0, %f33;  mov.f32 %f36, r0;}
	// end inline asm
	mov.b32 	%r41, 16;
	// begin inline asm
	{  .reg .f32 r0;  .reg .pred p;  shfl.sync.down.b32 r0|p, %f36, %r41, %r42, %r43;  @p add.f32 r0, r0, %f36;  mov.f32 %f39, r0;}
	// end inline asm
	setp.ne.s32 	%p11, %r28, 0;
	@%p11 bra 	$L__BB1_19;
	shr.u32 	%r44, %r11, 3;
	and.b32  	%r45, %r44, 124;
	mov.u32 	%r46, _ZZN5llama7CudaOps14rmsnorm_kernelEPKfS2_mPfmE4temp;
	add.s32 	%r47, %r46, %r45;
	st.shared.f32 	[%r47+32], %f39;
$L__BB1_19:
	bar.sync 	0;
	setp.ne.s32 	%p12, %r11, 0;
	@%p12 bra 	$L__BB1_21;
	ld.shared.f32 	%f42, [_ZZN5llama7CudaOps14rmsnorm_kernelEPKfS2_mPfmE4temp+36];
	add.f32 	%f43, %f39, %f42;
	ld.shared.f32 	%f44, [_ZZN5llama7CudaOps14rmsnorm_kernelEPKfS2_mPfmE4temp+40];
	add.f32 	%f45, %f43, %f44;
	ld.shared.f32 	%f46, [_ZZN5llama7CudaOps14rmsnorm_kernelEPKfS2_mPfmE4temp+44];
	add.f32 	%f47, %f45, %f46;
	ld.shared.f32 	%f48, [_ZZN5llama7CudaOps14rmsnorm_kernelEPKfS2_mPfmE4temp+48];
	add.f32 	%f49, %f47, %f48;
	ld.shared.f32 	%f50, [_ZZN5llama7CudaOps14rmsnorm_kernelEPKfS2_mPfmE4temp+52];
	add.f32 	%f51, %f49, %f50;
	ld.shared.f32 	%f52, [_ZZN5llama7CudaOps14rmsnorm_kernelEPKfS2_mPfmE4temp+56];
	add.f32 	%f53, %f51, %f52;
	ld.shared.f32 	%f54, [_ZZN5llama7CudaOps14rmsnorm_kernelEPKfS2_mPfmE4temp+60];
	add.f32 	%f55, %f53, %f54;
	ld.shared.f32 	%f56, [_ZZN5llama7CudaOps14rmsnorm_kernelEPKfS2_mPfmE4temp+64];
	add.f32 	%f57, %f55, %f56;
	ld.shared.f32 	%f58, [_ZZN5llama7CudaOps14rmsnorm_kernelEPKfS2_mPfmE4temp+68];
	add.f32 	%f59, %f57, %f58;
	ld.shared.f32 	%f60, [_ZZN5llama7CudaOps14rmsnorm_kernelEPKfS2_mPfmE4temp+72];
	add.f32 	%f61, %f59, %f60;
	ld.shared.f32 	%f62, [_ZZN5llama7CudaOps14rmsnorm_kernelEPKfS2_mPfmE4temp+76];
	add.f32 	%f63, %f61, %f62;
	ld.shared.f32 	%f64, [_ZZN5llama7CudaOps14rmsnorm_kernelEPKfS2_mPfmE4temp+80];
	add.f32 	%f65, %f63, %f64;
	ld.shared.f32 	%f66, [_ZZN5llama7CudaOps14rmsnorm_kernelEPKfS2_mPfmE4temp+84];
	add.f32 	%f67, %f65, %f66;
	ld.shared.f32 	%f68, [_ZZN5llama7CudaOps14rmsnorm_kernelEPKfS2_mPfmE4temp+88];
	add.f32 	%f69, %f67, %f68;
	ld.shared.f32 	%f70, [_ZZN5llama7CudaOps14rmsnorm_kernelEPKfS2_mPfmE4temp+92];
	add.f32 	%f71, %f69, %f70;
	ld.shared.f32 	%f72, [_ZZN5llama7CudaOps14rmsnorm_kernelEPKfS2_mPfmE4temp+96];
	add.f32 	%f73, %f71, %f72;
	ld.shared.f32 	%f74, [_ZZN5llama7CudaOps14rmsnorm_kernelEPKfS2_mPfmE4temp+100];
	add.f32 	%f75, %f73, %f74;
	ld.shared.f32 	%f76, [_ZZN5llama7CudaOps14rmsnorm_kernelEPKfS2_mPfmE4temp+104];
	add.f32 	%f77, %f75, %f76;
	ld.shared.f32 	%f78, [_ZZN5llama7CudaOps14rmsnorm_kernelEPKfS2_mPfmE4temp+108];
	add.f32 	%f79, %f77, %f78;
	ld.shared.f32 	%f80, [_ZZN5llama7CudaOps14rmsnorm_kernelEPKfS2_mPfmE4temp+112];
	add.f32 	%f81, %f79, %f80;
	ld.shared.f32 	%f82, [_ZZN5llama7CudaOps14rmsnorm_kernelEPKfS2_mPfmE4temp+116];
	add.f32 	%f83, %f81, %f82;
	ld.shared.f32 	%f84, [_ZZN5llama7CudaOps14rmsnorm_kernelEPKfS2_mPfmE4temp+120];
	add.f32 	%f85, %f83, %f84;
	ld.shared.f32 	%f86, [_ZZN5llama7CudaOps14rmsnorm_kernelEPKfS2_mPfmE4temp+124];
	add.f32 	%f87, %f85, %f86;
	ld.shared.f32 	%f88, [_ZZN5llama7CudaOps14rmsnorm_kernelEPKfS2_mPfmE4temp+128];
	add.f32 	%f89, %f87, %f88;
	ld.shared.f32 	%f90, [_ZZN5llama7CudaOps14rmsnorm_kernelEPKfS2_mPfmE4temp+132];
	add.f32 	%f91, %f89, %f90;
	ld.shared.f32 	%f92, [_ZZN5llama7CudaOps14rmsnorm_kernelEPKfS2_mPfmE4temp+136];
	add.f32 	%f93, %f91, %f92;
	ld.shared.f32 	%f94, [_ZZN5llama7CudaOps14rmsnorm_kernelEPKfS2_mPfmE4temp+140];
	add.f32 	%f95, %f93, %f94;
	ld.shared.f32 	%f96, [_ZZN5llama7CudaOps14rmsnorm_kernelEPKfS2_mPfmE4temp+144];
	add.f32 	%f97, %f95, %f96;
	ld.shared.f32 	%f98, [_ZZN5llama7CudaOps14rmsnorm_kernelEPKfS2_mPfmE4temp+148];
	add.f32 	%f99, %f97, %f98;
	ld.shared.f32 	%f100, [_ZZN5llama7CudaOps14rmsnorm_kernelEPKfS2_mPfmE4temp+152];
	add.f32 	%f101, %f99, %f100;
	ld.shared.f32 	%f102, [_ZZN5llama7CudaOps14rmsnorm_kernelEPKfS2_mPfmE4temp+156];
	add.f32 	%f103, %f101, %f102;
	cvt.rn.f32.u64 	%f104, %rd22;
	div.rn.f32 	%f105, %f103, %f104;
	add.f32 	%f106, %f105, 0f3727C5AC;
	sqrt.rn.f32 	%f107, %f106;
	rcp.rn.f32 	%f108, %f107;
	st.shared.f32 	[_ZZN5llama7CudaOps14rmsnorm_kernelEPKfS2_mPfmE9shared_ss], %f108;
$L__BB1_21:
	setp.eq.s64 	%p13, %rd23, 0;
	bar.sync 	0;
	ld.shared.f32 	%f17, [_ZZN5llama7CudaOps14rmsnorm_kernelEPKfS2_mPfmE9shared_ss];
	@%p13 bra 	$L__BB1_38;
	and.b64  	%rd46, %rd23, 3;
	setp.lt.u64 	%p14, %rd23, 4;
	mov.b32 	%r61, 0;
	@%p14 bra 	$L__BB1_33;
	and.b64  	%rd45, %rd23, -4;
	or.b32  	%r59, %r11, 2048;
	mov.b32 	%r61, 0;
$L__BB1_24:
	add.s32 	%r50, %r59, -2048;
	cvt.s64.s32 	%rd34, %r50;
	setp.le.u64 	%p15, %rd22, %rd34;
	mul.wide.s32 	%rd35, %r50, 4;
	add.s64 	%rd15, %rd3, %rd35;
	add.s64 	%rd16, %rd2, %rd35;
	add.s64 	%rd17, %rd1, %rd35;
	@%p15 bra 	$L__BB1_26;
	ld.global.f32 	%f109, [%rd15];
	ld.global.f32 	%f110, [%rd16];
	mul.f32 	%f111, %f17, %f110;
	mul.f32 	%f112, %f109, %f111;
	st.global.f32 	[%rd17], %f112;
$L__BB1_26:
	add.s32 	%r51, %r59, -1024;
	cvt.s64.s32 	%rd36, %r51;
	setp.le.u64 	%p16, %rd22, %rd36;
	@%p16 bra 	$L__BB1_28;
	ld.global.f32 	%f113, [%rd15+4096];
	ld.global.f32 	%f114, [%rd16+4096];
	mul.f32 	%f115, %f17, %f114;
	mul.f32 	%f116, %f113, %f115;
	st.global.f32 	[%rd17+4096], %f116;
$L__BB1_28:
	cvt.s64.s32 	%rd37, %r59;
	setp.le.u64 	%p17, %rd22, %rd37;
	@%p17 bra 	$L__BB1_30;
	ld.global.f32 	%f117, [%rd15+8192];
	ld.global.f32 	%f118, [%rd16+8192];
	mul.f32 	%f119, %f17, %f118;
	mul.f32 	%f120, %f117, %f119;
	st.global.f32 	[%rd17+8192], %f120;
$L__BB1_30:
	add.s32 	%r52, %r59, 1024;
	cvt.s64.s32 	%rd38, %r52;
	setp.le.u64 	%p18, %rd22, %rd38;
	@%p18 bra 	$L__BB1_32;
	ld.global.f32 	%f121, [%rd15+12288];
	ld.global.f32 	%f122, [%rd16+12288];
	mul.f32 	%f123, %f17, %f122;
	mul.f32 	%f124, %f121, %f123;
	st.global.f32 	[%rd17+12288], %f124;
$L__BB1_32:
	add.s32 	%r61, %r61, 4;
	add.s32 	%r59, %r59, 4096;
	add.s64 	%rd45, %rd45, -4;
	setp.ne.s64 	%p19, %rd45, 0;
	@%p19 bra 	$L__BB1_24;
$L__BB1_33:
	setp.eq.s64 	%p20, %rd46, 0;
	@%p20 bra 	$L__BB1_38;
	shl.b32 	%r53, %r61, 10;
	or.b32  	%r62, %r11, %r53;
$L__BB1_35:
	.pragma "nounroll";
	cvt.s64.s32 	%rd20, %r62;
	setp.le.u64 	%p21, %rd22, %rd20;
	@%p21 bra 	$L__BB1_37;
	shl.b64 	%rd39, %rd20, 2;
	add.s64 	%rd40, %rd3, %rd39;
	ld.global.f32 	%f125, [%rd40];
	add.s64 	%rd41, %rd2, %rd39;
	ld.global.f32 	%f126, [%rd41];
	mul.f32 	%f127, %f17, %f126;
	mul.f32 	%f128, %f125, %f127;
	add.s64 	%rd42, %rd1, %rd39;
	st.global.f32 	[%rd42], %f128;
$L__BB1_37:
	cvt.u32.u64 	%r54, %rd20;
	add.s32 	%r62, %r54, 1024;
	add.s64 	%rd46, %rd46, -1;
	setp.ne.s64 	%p22, %rd46, 0;
	@%p22 bra 	$L__BB1_35;
$L__BB1_38:
	ret;

}
	// .globl	_ZN5llama7CudaOps13matmul_kernelEPKfS2_iiPf
.visible .entry _ZN5llama7CudaOps13matmul_kernelEPKfS2_iiPf(
	.param .u64 .ptr .align 1 _ZN5llama7CudaOps13matmul_kernelEPKfS2_iiPf_param_0,
	.param .u64 .ptr .align 1 _ZN5llama7CudaOps13matmul_kernelEPKfS2_iiPf_param_1,
	.param .u32 _ZN5llama7CudaOps13matmul_kernelEPKfS2_iiPf_param_2,
	.param .u32 _ZN5llama7CudaOps13matmul_kernelEPKfS2_iiPf_param_3,
	.param .u64 .ptr .align 1 _ZN5llama7CudaOps13matmul_kernelEPKfS2_iiPf_param_4
)
{
	.reg .pred 	%p<11>;
	.reg .b32 	%r<38>;
	.reg .b32 	%f<112>;
	.reg .b64 	%rd<31>;

	ld.param.u64 	%rd11, [_ZN5llama7CudaOps13matmul_kernelEPKfS2_iiPf_param_0];
	ld.param.u64 	%rd12, [_ZN5llama7CudaOps13matmul_kernelEPKfS2_iiPf_param_1];
	ld.param.u32 	%r23, [_ZN5llama7CudaOps13matmul_kernelEPKfS2_iiPf_param_2];
	ld.param.u32 	%r24, [_ZN5llama7CudaOps13matmul_kernelEPKfS2_iiPf_param_3];
	ld.param.u64 	%rd10, [_ZN5llama7CudaOps13matmul_kernelEPKfS2_iiPf_param_4];
	cvta.to.global.u64 	%rd1, %rd12;
	cvta.to.global.u64 	%rd2, %rd11;
	mov.u32 	%r25, %ctaid.x;
	mov.u32 	%r26, %ntid.x;
	mov.u32 	%r27, %tid.x;
	mad.lo.s32 	%r1, %r25, %r26, %r27;
	setp.ge.s32 	%p1, %r1, %r24;
	@%p1 bra 	$L__BB2_15;
	setp.lt.s32 	%p2, %r23, 1;
	mov.f32 	%f111, 0f00000000;
	@%p2 bra 	$L__BB2_14;
	mul.lo.s32 	%r2, %r23, %r1;
	and.b32  	%r3, %r23, 15;
	setp.lt.u32 	%p3, %r23, 16;
	mov.f32 	%f111, 0f00000000;
	mov.b32 	%r34, 0;
	@%p3 bra 	$L__BB2_5;
	and.b32  	%r34, %r23, 2147483632;
	neg.s32 	%r32, %r34;
	add.s64 	%rd3, %rd2, 32;
	add.s64 	%rd29, %rd1, 32;
	mov.f32 	%f111, 0f00000000;
	mov.u32 	%r31, %r2;
$L__BB2_4:
	.pragma "nounroll";
	mul.wide.s32 	%rd13, %r31, 4;
	add.s64 	%rd14, %rd3, %rd13;
	ld.global.f32 	%f18, [%rd14+-32];
	ld.global.f32 	%f19, [%rd29+-32];
	fma.rn.f32 	%f20, %f18, %f19, %f111;
	ld.global.f32 	%f21, [%rd14+-28];
	ld.global.f32 	%f22, [%rd29+-28];
	fma.rn.f32 	%f23, %f21, %f22, %f20;
	ld.global.f32 	%f24, [%rd14+-24];
	ld.global.f32 	%f25, [%rd29+-24];
	fma.rn.f32 	%f26, %f24, %f25, %f23;
	ld.global.f32 	%f27, [%rd14+-20];
	ld.global.f32 	%f28, [%rd29+-20];
	fma.rn.f32 	%f29, %f27, %f28, %f26;
	ld.global.f32 	%f30, [%rd14+-16];
	ld.global.f32 	%f31, [%rd29+-16];
	fma.rn.f32 	%f32, %f30, %f31, %f29;
	ld.global.f32 	%f33, [%rd14+-12];
	ld.global.f32 	%f34, [%rd29+-12];
	fma.rn.f32 	%f35, %f33, %f34, %f32;
	ld.global.f32 	%f36, [%rd14+-8];
	ld.global.f32 	%f37, [%rd29+-8];
	fma.rn.f32 	%f38, %f36, %f37, %f35;
	ld.global.f32 	%f39, [%rd14+-4];
	ld.global.f32 	%f40, [%rd29+-4];
	fma.rn.f32 	%f41, %f39, %f40, %f38;
	ld.global.f32 	%f42, [%rd14];
	ld.global.f32 	%f43, [%rd29];
	fma.rn.f32 	%f44, %f42, %f43, %f41;
	ld.global.f32 	%f45, [%rd14+4];
	ld.global.f32 	%f46, [%rd29+4];
	fma.rn.f32 	%f47, %f45, %f46, %f44;
	ld.global.f32 	%f48, [%rd14+8];
	ld.global.f32 	%f49, [%rd29+8];
	fma.rn.f32 	%f50, %f48, %f49, %f47;
	ld.global.f32 	%f51, [%rd14+12];
	ld.global.f32 	%f52, [%rd29+12];
	fma.rn.f32 	%f53, %f51, %f52, %f50;
	ld.global.f32 	%f54, [%rd14+16];
	ld.global.f32 	%f55, [%rd29+16];
	fma.rn.f32 	%f56, %f54, %f55, %f53;
	ld.global.f32 	%f57, [%rd14+20];
	ld.global.f32 	%f58, [%rd29+20];
	fma.rn.f32 	%f59, %f57, %f58, %f56;
	ld.global.f32 	%f60, [%rd14+24];
	ld.global.f32 	%f61, [%rd29+24];
	fma.rn.f32 	%f62, %f60, %f61, %f59;
	ld.global.f32 	%f63, [%rd14+28];
	ld.global.f32 	%f64, [%rd29+28];
	fma.rn.f32 	%f111, %f63, %f64, %f62;
	add.s32 	%r32, %r32, 16;
	add.s32 	%r31, %r31, 16;
	add.s64 	%rd29, %rd29, 64;
	setp.ne.s32 	%p4, %r32, 0;
	@%p4 bra 	$L__BB2_4;
$L__BB2_5:
	setp.eq.s32 	%p5, %r3, 0;
	@%p5 bra 	$L__BB2_14;
	and.b32  	%r11, %r23, 7;
	setp.lt.u32 	%p6, %r3, 8;
	@%p6 bra 	$L__BB2_8;
	add.s32 	%r29, %r34, %r2;
	mul.wide.s32 	%rd15, %r29, 4;
	add.s64 	%rd16, %rd2, %rd15;
	ld.global.f32 	%f66, [%rd16];
	mul.wide.u32 	%rd17, %r34, 4;
	add.s64 	%rd18, %rd1, %rd17;
	ld.global.f32 	%f67, [%rd18];
	fma.rn.f32 	%f68, %f66, %f67, %f111;
	ld.global.f32 	%f69, [%rd16+4];
	ld.global.f32 	%f70, [%rd18+4];
	fma.rn.f32 	%f71, %f69, %f70, %f68;
	ld.global.f32 	%f72, [%rd16+8];
	ld.global.f32 	%f73, [%rd18+8];
	fma.rn.f32 	%f74, %f72, %f73, %f71;
	ld.global.f32 	%f75, [%rd16+12];
	ld.global.f32 	%f76, [%rd18+12];
	fma.rn.f32 	%f77, %f75, %f76, %f74;
	ld.global.f32 	%f78, [%rd16+16];
	ld.global.f32 	%f79, [%rd18+16];
	fma.rn.f32 	%f80, %f78, %f79, %f77;
	ld.global.f32 	%f81, [%rd16+20];
	ld.global.f32 	%f82, [%rd18+20];
	fma.rn.f32 	%f83, %f81, %f82, %f80;
	ld.global.f32 	%f84, [%rd16+24];
	ld.global.f32 	%f85, [%rd18+24];
	fma.rn.f32 	%f86, %f84, %f85, %f83;
	ld.global.f32 	%f87, [%rd16+28];
	ld.global.f32 	%f88, [%rd18+28];
	fma.rn.f32 	%f111, %f87, %f88, %f86;
	add.s32 	%r34, %r34, 8;
$L__BB2_8:
	setp.eq.s32 	%p7, %r11, 0;
	@%p7 bra 	$L__BB2_14;
	and.b32  	%r14, %r23, 3;
	setp.lt.u32 	%p8, %r11, 4;
	@%p8 bra 	$L__BB2_11;
	add.s32 	%r30, %r34, %r2;
	mul.wide.s32 	%rd19, %r30, 4;
	add.s64 	%rd20, %rd2, %rd19;
	ld.global.f32 	%f90, [%rd20];
	mul.wide.u32 	%rd21, %r34, 4;
	add.s64 	%rd22, %rd1, %rd21;
	ld.global.f32 	%f91, [%rd22];
	fma.rn.f32 	%f92, %f90, %f91, %f111;
	ld.global.f32 	%f93, [%rd20+4];
	ld.global.f32 	%f94, [%rd22+4];
	fma.rn.f32 	%f95, %f93, %f94, %f92;
	ld.global.f32 	%f96, [%rd20+8];
	ld.global.f32 	%f97, [%rd22+8];
	fma.rn.f32 	%f98, %f96, %f97, %f95;
	ld.global.f32 	%f99, [%rd20+12];
	ld.global.f32 	%f100, [%rd22+12];
	fma.rn.f32 	%f111, %f99, %f100, %f98;
	add.s32 	%r34, %r34, 4;
$L__BB2_11:
	setp.eq.s32 	%p9, %r14, 0;
	@%p9 bra 	$L__BB2_14;
	mul.wide.u32 	%rd23, %r34, 4;
	add.s64 	%rd30, %rd1, %rd23;
	add.s32 	%r37, %r34, %r2;
	neg.s32 	%r36, %r14;
$L__BB2_13:
	.pragma "nounroll";
	mul.wide.s32 	%rd24, %r37, 4;
	add.s64 	%rd25, %rd2, %rd24;
	ld.global.f32 	%f101, [%rd25];
	ld.global.f32 	%f102, [%rd30];
	fma.rn.f32 	%f111, %f101, %f102, %f111;
	add.s64 	%rd30, %rd30, 4;
	add.s32 	%r37, %r37, 1;
	add.s32 	%r36, %r36, 1;
	setp.ne.s32 	%p10, %r36, 0;
	@%p10 bra 	$L__BB2_13;
$L__BB2_14:
	cvta.to.global.u64 	%rd26, %rd10;
	mul.wide.s32 	%rd27, %r1, 4;
	add.s64 	%rd28, %rd26, %rd27;
	st.global.f32 	[%rd28], %f111;
$L__BB2_15:
	ret;

}


// ===== COMPILED SASS (sm_100) =====

	.target	sm_100

	.elftype	@"ET_EXEC"


//--------------------- .note.nv.tkinfo           --------------------------
	.section	.note.nv.tkinfo,"",@"SHT_NOTE"
	.sectionflags	@"SHF_NOTE_NV_TKINFO"
	.tkinfo
        /*0018*/ 	.word	0x00000002
        /*0030*/ 	.string	""
        /*0030*/ 	.string	"ptxas"
        /*0030*/ 	.string	"Cuda compilation tools, release 13.0, V13.0.88"
        /*0030*/ 	.string	"Build cuda_13.0.r13.0/compiler.36424714_0"
        /*0030*/ 	.string	"-arch sm_100 -m 64 "



//--------------------- .note.nv.cuinfo           --------------------------
	.section	.note.nv.cuinfo,"",@"SHT_NOTE"
	.sectionflags	@"SHF_NOTE_NV_CUINFO"
        /*0018*/ 	.short	0x0002
        /*001a*/ 	.short	0x0064
        /*001c*/ 	.short	0x0082
	.zero		2


//--------------------- .nv.info                  --------------------------
	.section	.nv.info,"",@"SHT_CUDA_INFO"
	.align	4


	//----- nvinfo : EIATTR_REGCOUNT
	.align		4
        /*0000*/ 	.byte	0x04, 0x2f
        /*0002*/ 	.short	(.L_41 - .L_40)
	.align		4
.L_40:
        /*0004*/ 	.word	index@(_ZN3cub18CUB_300001_SM_10006detail11EmptyKernelIvEEvv)
        /*0008*/ 	.word	0x00000004


	//----- nvinfo : EIATTR_FRAME_SIZE
	.align		4
.L_41:
        /*000c*/ 	.byte	0x04, 0x11
        /*000e*/ 	.short	(.L_43 - .L_42)
	.align		4
.L_42:
        /*0010*/ 	.word	index@(_ZN3cub18CUB_300001_SM_10006detail11EmptyKernelIvEEvv)
        /*0014*/ 	.word	0x00000000


	//----- nvinfo : EIATTR_REGCOUNT
	.align		4
.L_43:
        /*0018*/ 	.byte	0x04, 0x2f
        /*001a*/ 	.short	(.L_45 - .L_44)
	.align		4
.L_44:
        /*001c*/ 	.word	index@(_ZN5llama7CudaOps14rmsnorm_kernelEPKfS2_mPfm)
        /*0020*/ 	.word	0x0000001c


	//----- nvinfo : EIATTR_FRAME_SIZE
	.align		4
.L_45:
        /*0024*/ 	.byte	0x04, 0x11
        /*0026*/ 	.short	(.L_47 - .L_46)
	.align		4
.L_46:
        /*0028*/ 	.word	index@($__internal_2_$__cuda_sm3x_div_rn_noftz_f32_slowpath)
        /*002c*/ 	.word	0x00000000


	//----- nvinfo : EIATTR_FRAME_SIZE
	.align		4
.L_47:
        /*0030*/ 	.byte	0x04, 0x11
        /*0032*/ 	.short	(.L_49 - .L_48)
	.align		4
.L_48:
        /*0034*/ 	.word	index@($__internal_1_$__cuda_sm20_sqrt_rn_f32_slowpath)
        /*0038*/ 	.word	0x00000000


	//----- nvinfo : EIATTR_FRAME_SIZE
	.align		4
.L_49:
        /*003c*/ 	.byte	0x04, 0x11
        /*003e*/ 	.short	(.L_51 - .L_50)
	.align		4
.L_50:
        /*0040*/ 	.word	index@($__internal_0_$__cuda_sm20_rcp_rn_f32_slowpath)
        /*0044*/ 	.word	0x00000000


	//----- nvinfo : EIATTR_FRAME_SIZE
	.align		4
.L_51:
        /*0048*/ 	.byte	0x04, 0x11
        /*004a*/ 	.short	(.L_53 - .L_52)
	.align		4
.L_52:
        /*004c*/ 	.word	index@(_ZN5llama7CudaOps14rmsnorm_kernelEPKfS2_mPfm)
        /*0050*/ 	.word	0x00000000


	//----- nvinfo : EIATTR_REGCOUNT
	.align		4
.L_53:
        /*0054*/ 	.byte	0x04, 0x2f
        /*0056*/ 	.short	(.L_55 - .L_54)
	.align		4
.L_54:
        /*0058*/ 	.word	index@(_ZN5llama7CudaOps13matmul_kernelEPKfS2_iiPf)
        /*005c*/ 	.word	0x0000001e


	//----- nvinfo : EIATTR_FRAME_SIZE
	.align		4
.L_55:
        /*0060*/ 	.byte	0x04, 0x11
        /*0062*/ 	.short	(.L_57 - .L_56)
	.align		4
.L_56:
        /*0064*/ 	.word	index@(_ZN5llama7CudaOps13matmul_kernelEPKfS2_iiPf)
        /*0068*/ 	.word	0x00000000


	//----- nvinfo : EIATTR_MIN_STACK_SIZE
	.align		4
.L_57:
        /*006c*/ 	.byte	0x04, 0x12
        /*006e*/ 	.short	(.L_59 - .L_58)
	.align		4
.L_58:
        /*0070*/ 	.word	index@(_ZN5llama7CudaOps13matmul_kernelEPKfS2_iiPf)
        /*0074*/ 	.word	0x00000000


	//----- nvinfo : EIATTR_MIN_STACK_SIZE
	.align		4
.L_59:
        /*0078*/ 	.byte	0x04, 0x12
        /*007a*/ 	.short	(.L_61 - .L_60)
	.align		4
.L_60:
        /*007c*/ 	.word	index@(_ZN5llama7CudaOps14rmsnorm_kernelEPKfS2_mPfm)
        /*0080*/ 	.word	0x00000000


	//----- nvinfo : EIATTR_MIN_STACK_SIZE
	.align		4
.L_61:
        /*0084*/ 	.byte	0x04, 0x12
        /*0086*/ 	.short	(.L_63 - .L_62)
	.align		4
.L_62:
        /*0088*/ 	.word	index@(_ZN3cub18CUB_300001_SM_10006detail11EmptyKernelIvEEvv)
        /*008c*/ 	.word	0x00000000
.L_63:


//--------------------- .nv.compat                --------------------------
	.section	.nv.compat,"",@"SHT_CUDA_COMPAT_INFO"
	.align	4
        /*0000*/ 	.byte	0x02, 0x09, 0x00, 0x00, 0x02, 0x02, 0x01, 0x00, 0x02, 0x05, 0x05, 0x00, 0x03, 0x07, 0x01, 0x01
        /*0010*/ 	.byte	0x02, 0x03, 0x00, 0x00, 0x02, 0x06, 0x01, 0x00, 0x04, 0x0b, 0x08, 0x00, 0x01, 0x00, 0x00, 0x00
        /*0020*/ 	.byte	0x00, 0x00, 0x00, 0x00


//--------------------- .nv.info._ZN5llama7CudaOps13matmul_kernelEPKfS2_iiPf --------------------------
	.section	.nv.info._ZN5llama7CudaOps13matmul_kernelEPKfS2_iiPf,"",@"SHT_CUDA_INFO"
	.sectionflags	@""
	.align	4


	//----- nvinfo : EIATTR_CUDA_API_VERSION
	.align		4
        /*0000*/ 	.byte	0x04, 0x37
        /*0002*/ 	.short	(.L_65 - .L_64)
.L_64:
        /*0004*/ 	.word	0x00000082


	//----- nvinfo : EIATTR_KPARAM_INFO
	.align		4
.L_65:
        /*0008*/ 	.byte	0x04, 0x17
        /*000a*/ 	.short	(.L_67 - .L_66)
.L_66:
        /*000c*/ 	.word	0x00000000
        /*0010*/ 	.short	0x0004
        /*0012*/ 	.short	0x0018
        /*0014*/ 	.byte	0x00, 0xf5, 0x21, 0x00


	//----- nvinfo : EIATTR_KPARAM_INFO
	.align		4
.L_67:
        /*0018*/ 	.byte	0x04, 0x17
        /*001a*/ 	.short	(.L_69 - .L_68)
.L_68:
        /*001c*/ 	.word	0x00000000
        /*0020*/ 	.short	0x0003
        /*0022*/ 	.short	0x0014
        /*0024*/ 	.byte	0x00, 0xf0, 0x11, 0x00


	//----- nvinfo : EIATTR_KPARAM_INFO
	.align		4
.L_69:
        /*0028*/ 	.byte	0x04, 0x17
        /*002a*/ 	.short	(.L_71 - .L_70)
.L_70:
        /*002c*/ 	.word	0x00000000
        /*0030*/ 	.short	0x0002
        /*0032*/ 	.short	0x0010
        /*0034*/ 	.byte	0x00, 0xf0, 0x11, 0x00


	//----- nvinfo : EIATTR_KPARAM_INFO
	.align		4
.L_71:
        /*0038*/ 	.byte	0x04, 0x17
        /*003a*/ 	.short	(.L_73 - .L_72)
.L_72:
        /*003c*/ 	.word	0x00000000
        /*0040*/ 	.short	0x0001
        /*0042*/ 	.short	0x0008
        /*0044*/ 	.byte	0x00, 0xf5, 0x21, 0x00


	//----- nvinfo : EIATTR_KPARAM_INFO
	.align		4
.L_73:
        /*0048*/ 	.byte	0x04, 0x17
        /*004a*/ 	.short	(.L_75 - .L_74)
.L_74:
        /*004c*/ 	.word	0x00000000
        /*0050*/ 	.short	0x0000
        /*0052*/ 	.short	0x0000
        /*0054*/ 	.byte	0x00, 0xf5, 0x21, 0x00


	//----- nvinfo : EIATTR_SPARSE_MMA_MASK
	.align		4
.L_75:
        /*0058*/ 	.byte	0x03, 0x50
        /*005a*/ 	.short	0x0000


	//----- nvinfo : EIATTR_MAXREG_COUNT
	.align		4
        /*005c*/ 	.byte	0x03, 0x1b
        /*005e*/ 	.short	0x00ff


	//----- nvinfo : EIATTR_MERCURY_ISA_VERSION
	.align		4
        /*0060*/ 	.byte	0x03, 0x5f
        /*0062*/ 	.short	0x0101


	//----- nvinfo : EIATTR_VRC_CTA_INIT_COUNT
	.align		4
        /*0064*/ 	.byte	0x02, 0x4a
	.zero		1
	.zero		1


	//----- nvinfo : EIATTR_EXIT_INSTR_OFFSETS
	.align		4
        /*0068*/ 	.byte	0x04, 0x1c
        /*006a*/ 	.short	(.L_77 - .L_76)


	//   ....[0]....
.L_76:
        /*006c*/ 	.word	0x00000070


	//   ....[1]....
        /*0070*/ 	.word	0x00000a90


	//----- nvinfo : EIATTR_CBANK_PARAM_SIZE
	.align		4
.L_77:
        /*0074*/ 	.byte	0x03, 0x19
        /*0076*/ 	.short	0x0020


	//----- nvinfo : EIATTR_PARAM_CBANK
	.align		4
        /*0078*/ 	.byte	0x04, 0x0a
        /*007a*/ 	.short	(.L_79 - .L_78)
	.align		4
.L_78:
        /*007c*/ 	.word	index@(.nv.constant0._ZN5llama7CudaOps13matmul_kernelEPKfS2_iiPf)
        /*0080*/ 	.short	0x0380
        /*0082*/ 	.short	0x0020


	//----- nvinfo : EIATTR_SW_WAR
	.align		4
.L_79:
        /*0084*/ 	.byte	0x04, 0x36
        /*0086*/ 	.short	(.L_81 - .L_80)
.L_80:
        /*0088*/ 	.word	0x00000008
.L_81:


//--------------------- .nv.info._ZN5llama7CudaOps14rmsnorm_kernelEPKfS2_mPfm --------------------------
	.section	.nv.info._ZN5llama7CudaOps14rmsnorm_kernelEPKfS2_mPfm,"",@"SHT_CUDA_INFO"
	.sectionflags	@""
	.align	4


	//----- nvinfo : EIATTR_CUDA_API_VERSION
	.align		4
        /*0000*/ 	.byte	0x04, 0x37
        /*0002*/ 	.short	(.L_83 - .L_82)
.L_82:
        /*0004*/ 	.word	0x00000082


	//----- nvinfo : EIATTR_KPARAM_INFO
	.align		4
.L_83:
        /*0008*/ 	.byte	0x04, 0x17
        /*000a*/ 	.short	(.L_85 - .L_84)
.L_84:
        /*000c*/ 	.word	0x00000000
        /*0010*/ 	.short	0x0004
        /*0012*/ 	.short	0x0020
        /*0014*/ 	.byte	0x00, 0xf0, 0x21, 0x00


	//----- nvinfo : EIATTR_KPARAM_INFO
	.align		4
.L_85:
        /*0018*/ 	.byte	0x04, 0x17
        /*001a*/ 	.short	(.L_87 - .L_86)
.L_86:
        /*001c*/ 	.word	0x00000000
        /*0020*/ 	.short	0x0003
        /*0022*/ 	.short	0x0018
        /*0024*/ 	.byte	0x00, 0xf5, 0x21, 0x00


	//----- nvinfo : EIATTR_KPARAM_INFO
	.align		4
.L_87:
        /*0028*/ 	.byte	0x04, 0x17
        /*002a*/ 	.short	(.L_89 - .L_88)
.L_88:
        /*002c*/ 	.word	0x00000000
        /*0030*/ 	.short	0x0002
        /*0032*/ 	.short	0x0010
        /*0034*/ 	.byte	0x00, 0xf0, 0x21, 0x00


	//----- nvinfo : EIATTR_KPARAM_INFO
	.align		4
.L_89:
        /*0038*/ 	.byte	0x04, 0x17
        /*003a*/ 	.short	(.L_91 - .L_90)
.L_90:
        /*003c*/ 	.word	0x00000000
        /*0040*/ 	.short	0x0001
        /*0042*/ 	.short	0x0008
        /*0044*/ 	.byte	0x00, 0xf5, 0x21, 0x00


	//----- nvinfo : EIATTR_KPARAM_INFO
	.align		4
.L_91:
        /*0048*/ 	.byte	0x04, 0x17
        /*004a*/ 	.short	(.L_93 - .L_92)
.L_92:
        /*004c*/ 	.word	0x00000000
        /*0050*/ 	.short	0x0000
        /*0052*/ 	.short	0x0000
        /*0054*/ 	.byte	0x00, 0xf5, 0x21, 0x00


	//----- nvinfo : EIATTR_SPARSE_MMA_MASK
	.align		4
.L_93:
        /*0058*/ 	.byte	0x03, 0x50
        /*005a*/ 	.short	0x0000


	//----- nvinfo : EIATTR_MAXREG_COUNT
	.align		4
        /*005c*/ 	.byte	0x03, 0x1b
        /*005e*/ 	.short	0x00ff


	//----- nvinfo : EIATTR_NUM_BARRIERS
	.align		4
        /*0060*/ 	.byte	0x02, 0x4c
        /*0062*/ 	.byte	0x01
	.zero		1


	//----- nvinfo : EIATTR_MERCURY_ISA_VERSION
	.align		4
        /*0064*/ 	.byte	0x03, 0x5f
        /*0066*/ 	.short	0x0101


	//----- nvinfo : EIATTR_UNUSED_LOAD_BYTE_OFFSET
	.align		4
        /*0068*/ 	.byte	0x04, 0x44
        /*006a*/ 	.short	(.L_95 - .L_94)


	//   ....[0]....
.L_94:
        /*006c*/ 	.word	0x000011c0
        /*0070*/ 	.word	0x0000fff0


	//----- nvinfo : EIATTR_COOP_GROUP_MASK_REGIDS
	.align		4
.L_95:
        /*0074*/ 	.byte	0x04, 0x29
        /*0076*/ 	.short	(.L_97 - .L_96)


	//   ....[0]....
.L_96:
        /*0078*/ 	.word	0xffffffff


	//   ....[1]....
        /*007c*/ 	.word	0xffffffff


	//   ....[2]....
        /*0080*/ 	.word	0xffffffff


	//   ....[3]....
        /*0084*/ 	.word	0xffffffff


	//   ....[4]....
        /*0088*/ 	.word	0xffffffff


	//----- nvinfo : EIATTR_COOP_GROUP_INSTR_OFFSETS
	.align		4
.L_97:
        /*008c*/ 	.byte	0x04, 0x28
        /*008e*/ 	.short	(.L_99 - .L_98)


	//   ....[0]....
.L_98:
        /*0090*/ 	.word	0x00000fe0


	//   ....[1]....
        /*0094*/ 	.word	0x00001030


	//   ....[2]....
        /*0098*/ 	.word	0x00001090


	//   ....[3]....
        /*009c*/ 	.word	0x000010e0


	//   ....[4]....
        /*00a0*/ 	.word	0x00001100


	//----- nvinfo : EIATTR_VRC_CTA_INIT_COUNT
	.align		4
.L_99:
        /*00a4*/ 	.byte	0x02, 0x4a
	.zero		1
	.zero		1


	//----- nvinfo : EIATTR_EXIT_INSTR_OFFSETS
	.align		4
        /*00a8*/ 	.byte	0x04, 0x1c
        /*00aa*/ 	.short	(.L_101 - .L_100)


	//   ....[0]....
.L_100:
        /*00ac*/ 	.word	0x00001780


	//   ....[1]....
        /*00b0*/ 	.word	0x00001b70


	//   ....[2]....
        /*00b4*/ 	.word	0x00001d40


	//----- nvinfo : EIATTR_CRS_STACK_SIZE
	.align		4
.L_101:
        /*00b8*/ 	.byte	0x04, 0x1e
        /*00ba*/ 	.short	(.L_103 - .L_102)
.L_102:
        /*00bc*/ 	.word	0x00000000


	//----- nvinfo : EIATTR_CBANK_PARAM_SIZE
	.align		4
.L_103:
        /*00c0*/ 	.byte	0x03, 0x19
        /*00c2*/ 	.short	0x0028


	//----- nvinfo : EIATTR_PARAM_CBANK
	.align		4
        /*00c4*/ 	.byte	0x04, 0x0a
        /*00c6*/ 	.short	(.L_105 - .L_104)
	.align		4
.L_104:
        /*00c8*/ 	.word	index@(.nv.constant0._ZN5llama7CudaOps14rmsnorm_kernelEPKfS2_mPfm)
        /*00cc*/ 	.short	0x0380
        /*00ce*/ 	.short	0x0028


	//----- nvinfo : EIATTR_SW_WAR
	.align		4
.L_105:
        /*00d0*/ 	.byte	0x04, 0x36
        /*00d2*/ 	.short	(.L_107 - .L_106)
.L_106:
        /*00d4*/ 	.word	0x00000008
.L_107:


//--------------------- .nv.info._ZN3cub18CUB_300001_SM_10006detail11EmptyKernelIvEEvv --------------------------
	.section	.nv.info._ZN3cub18CUB_300001_SM_10006detail11EmptyKernelIvEEvv,"",@"SHT_CUDA_INFO"
	.sectionflags	@""
	.align	4


	//----- nvinfo : EIATTR_CUDA_API_VERSION
	.align		4
        /*0000*/ 	.byte	0x04, 0x37
        /*0002*/ 	.short	(.L_109 - .L_108)
.L_108:
        /*0004*/ 	.word	0x00000082


	//----- nvinfo : EIATTR_SPARSE_MMA_MASK
	.align		4
.L_109:
        /*0008*/ 	.byte	0x03, 0x50
        /*000a*/ 	.short	0x0000


	//----- nvinfo : EIATTR_MAXREG_COUNT
	.align		4
        /*000c*/ 	.byte	0x03, 0x1b
        /*000e*/ 	.short	0x00ff


	//----- nvinfo : EIATTR_MERCURY_ISA_VERSION
	.align		4
        /*0010*/ 	.byte	0x03, 0x5f
        /*0012*/ 	.short	0x0101


	//----- nvinfo : EIATTR_VRC_CTA_INIT_COUNT
	.align		4
        /*0014*/ 	.byte	0x02, 0x4a
	.zero		1
	.zero		1


	//----- nvinfo : EIATTR_EXIT_INSTR_OFFSETS
	.align		4
        /*0018*/ 	.byte	0x04, 0x1c
        /*001a*/ 	.short	(.L_111 - .L_110)


	//   ....[0]....
.L_110:
        /*001c*/ 	.word	0x00000010


	//----- nvinfo : EIATTR_SW_WAR
	.align		4
.L_111:
        /*0020*/ 	.byte	0x04, 0x36
        /*0022*/ 	.short	(.L_113 - .L_112)
.L_112:
        /*0024*/ 	.word	0x00000008
.L_113:


//--------------------- .nv.callgraph             --------------------------
	.section	.nv.callgraph,"",@"SHT_CUDA_CALLGRAPH"
	.align	4
	.sectionentsize	8
	.align		4
        /*0000*/ 	.word	0x00000000
	.align		4
        /*0004*/ 	.word	0xffffffff
	.align		4
        /*0008*/ 	.word	0x00000000
	.align		4
        /*000c*/ 	.word	0xfffffffe
	.align		4
        /*0010*/ 	.word	0x00000000
	.align		4
        /*0014*/ 	.word	0xfffffffd
	.align		4
        /*0018*/ 	.word	0x00000000
	.align		4
        /*001c*/ 	.word	0xfffffffc


//--------------------- .nv.constant4             --------------------------
	.section	.nv.constant4,"a",@progbits
	.align	8
	.align		8
.nv.constant4:
        /*0000*/ 	.dword	_ZN34_INTERNAL_0b22dc00_4_k_cu_5b344d774cuda3std3__45__cpo5beginE
	.align		8
        /*0008*/ 	.dword	_ZN34_INTERNAL_0b22dc00_4_k_cu_5b344d774cuda3std3__45__cpo3endE
	.align		8
        /*0010*/ 	.dword	_ZN34_INTERNAL_0b22dc00_4_k_cu_5b344d774cuda3std3__45__cpo6cbeginE
	.align		8
        /*0018*/ 	.dword	_ZN34_INTERNAL_0b22dc00_4_k_cu_5b344d774cuda3std3__45__cpo4cendE
	.align		8
        /*0020*/ 	.dword	_ZN34_INTERNAL_0b22dc00_4_k_cu_5b344d774cuda3std3__45__cpo6rbeginE
	.align		8
        /*0028*/ 	.dword	_ZN34_INTERNAL_0b22dc00_4_k_cu_5b344d774cuda3std3__45__cpo4rendE
	.align		8
        /*0030*/ 	.dword	_ZN34_INTERNAL_0b22dc00_4_k_cu_5b344d774cuda3std3__45__cpo7crbeginE
	.align		8
        /*0038*/ 	.dword	_ZN34_INTERNAL_0b22dc00_4_k_cu_5b344d774cuda3std3__45__cpo5crendE
	.align		8
        /*0040*/ 	.dword	_ZN34_INTERNAL_0b22dc00_4_k_cu_5b344d774cuda3std3__436_GLOBAL__N__0b22dc00_4_k_cu_5b344d776ignoreE
	.align		8
        /*0048*/ 	.dword	_ZN34_INTERNAL_0b22dc00_4_k_cu_5b344d774cuda3std3__419piecewise_constructE
	.align		8
        /*0050*/ 	.dword	_ZN34_INTERNAL_0b22dc00_4_k_cu_5b344d774cuda3std3__48in_placeE
	.align		8
        /*0058*/ 	.dword	_ZN34_INTERNAL_0b22dc00_4_k_cu_5b344d774cuda3std3__420unreachable_sentinelE
	.align		8
        /*0060*/ 	.dword	_ZN34_INTERNAL_0b22dc00_4_k_cu_5b344d774cuda3std3__47nulloptE
	.align		8
        /*0068*/ 	.dword	_ZN34_INTERNAL_0b22dc00_4_k_cu_5b344d774cuda3std3__48unexpectE
	.align		8
        /*0070*/ 	.dword	_ZN34_INTERNAL_0b22dc00_4_k_cu_5b344d774cuda3std6ranges3__45__cpo4swapE
	.align		8
        /*0078*/ 	.dword	_ZN34_INTERNAL_0b22dc00_4_k_cu_5b344d774cuda3std6ranges3__45__cpo9iter_moveE
	.align		8
        /*0080*/ 	.dword	_ZN34_INTERNAL_0b22dc00_4_k_cu_5b344d774cuda3std6ranges3__45__cpo5beginE
	.align		8
        /*0088*/ 	.dword	_ZN34_INTERNAL_0b22dc00_4_k_cu_5b344d774cuda3std6ranges3__45__cpo3endE
	.align		8
        /*0090*/ 	.dword	_ZN34_INTERNAL_0b22dc00_4_k_cu_5b344d774cuda3std6ranges3__45__cpo6cbeginE
	.align		8
        /*0098*/ 	.dword	_ZN34_INTERNAL_0b22dc00_4_k_cu_5b344d774cuda3std6ranges3__45__cpo4cendE
	.align		8
        /*00a0*/ 	.dword	_ZN34_INTERNAL_0b22dc00_4_k_cu_5b344d774cuda3std6ranges3__45__cpo7advanceE
	.align		8
        /*00a8*/ 	.dword	_ZN34_INTERNAL_0b22dc00_4_k_cu_5b344d774cuda3std6ranges3__45__cpo9iter_swapE
	.align		8
        /*00b0*/ 	.dword	_ZN34_INTERNAL_0b22dc00_4_k_cu_5b344d774cuda3std6ranges3__45__cpo4nextE
	.align		8
        /*00b8*/ 	.dword	_ZN34_INTERNAL_0b22dc00_4_k_cu_5b344d774cuda3std6ranges3__45__cpo4prevE
	.align		8
        /*00c0*/ 	.dword	_ZN34_INTERNAL_0b22dc00_4_k_cu_5b344d774cuda3std6ranges3__45__cpo4dataE
	.align		8
        /*00c8*/ 	.dword	_ZN34_INTERNAL_0b22dc00_4_k_cu_5b344d774cuda3std6ranges3__45__cpo5cdataE
	.align		8
        /*00d0*/ 	.dword	_ZN34_INTERNAL_0b22dc00_4_k_cu_5b344d774cuda3std6ranges3__45__cpo4sizeE
	.align		8
        /*00d8*/ 	.dword	_ZN34_INTERNAL_0b22dc00_4_k_cu_5b344d774cuda3std6ranges3__45__cpo5ssizeE
	.align		8
        /*00e0*/ 	.dword	_ZN34_INTERNAL_0b22dc00_4_k_cu_5b344d774cuda3std6ranges3__45__cpo8distanceE
	.align		8
        /*00e8*/ 	.dword	_ZN34_INTERNAL_0b22dc00_4_k_cu_5b344d776thrust24THRUST_300001_SM_1000_NS6system6detail10sequential3seqE
	.align		8
        /*00f0*/ 	.dword	_ZN34_INTERNAL_0b22dc00_4_k_cu_5b344d776thrust24THRUST_300001_SM_1000_NS12placeholders2_1E
	.align		8
        /*00f8*/ 	.dword	_ZN34_INTERNAL_0b22dc00_4_k_cu_5b344d776thrust24THRUST_300001_SM_1000_NS12placeholders2_2E
	.align		8
        /*0100*/ 	.dword	_ZN34_INTERNAL_0b22dc00_4_k_cu_5b344d776thrust24THRUST_300001_SM_1000_NS12placeholders2_3E
	.align		8
        /*0108*/ 	.dword	_ZN34_INTERNAL_0b22dc00_4_k_cu_5b344d776thrust24THRUST_300001_SM_1000_NS12placeholders2_4E
	.align		8
        /*0110*/ 	.dword	_ZN34_INTERNAL_0b22dc00_4_k_cu_5b344d776thrust24THRUST_300001_SM_1000_NS12placeholders2_5E
	.align		8
        /*0118*/ 	.dword	_ZN34_INTERNAL_0b22dc00_4_k_cu_5b344d776thrust24THRUST_300001_SM_1000_NS12placeholders2_6E
	.align		8
        /*0120*/ 	.dword	_ZN34_INTERNAL_0b22dc00_4_k_cu_5b344d776thrust24THRUST_300001_SM_1000_NS12placeholders2_7E
	.align		8
        /*0128*/ 	.dword	_ZN34_INTERNAL_0b22dc00_4_k_cu_5b344d776thrust24THRUST_300001_SM_1000_NS12placeholders2_8E
	.align		8
        /*0130*/ 	.dword	_ZN34_INTERNAL_0b22dc00_4_k_cu_5b344d776thrust24THRUST_300001_SM_1000_NS12placeholders2_9E
	.align		8
        /*0138*/ 	.dword	_ZN34_INTERNAL_0b22dc00_4_k_cu_5b344d776thrust24THRUST_300001_SM_1000_NS12placeholders3_10E


//--------------------- .text._ZN5llama7CudaOps13matmul_kernelEPKfS2_iiPf --------------------------
	.section	.text._ZN5llama7CudaOps13matmul_kernelEPKfS2_iiPf,"ax",@progbits
	.align	128
        .global         _ZN5llama7CudaOps13matmul_kernelEPKfS2_iiPf
        .type           _ZN5llama7CudaOps13matmul_kernelEPKfS2_iiPf,@function
        .size           _ZN5llama7CudaOps13matmul_kernelEPKfS2_iiPf,(.L_x_48 - _ZN5llama7CudaOps13matmul_kernelEPKfS2_iiPf)
        .other          _ZN5llama7CudaOps13matmul_kernelEPKfS2_iiPf,@"STO_CUDA_ENTRY STV_DEFAULT"
_ZN5llama7CudaOps13matmul_kernelEPKfS2_iiPf:
.text._ZN5llama7CudaOps13matmul_kernelEPKfS2_iiPf:
[----:B------:R-:W-:Y:S01]  /*0000*/  LDC R1, c[0x0][0x37c] ;  /* 0x0000df00ff017b82 */ /* 0x000fe20000000800 */
[----:B------:R-:W0:Y:S07]  /*0010*/  S2R R3, SR_TID.X ;  /* 0x0000000000037919 */ /* 0x000e2e0000002100 */
[----:B------:R-:W0:Y:S01]  /*0020*/  S2UR UR4, SR_CTAID.X ;  /* 0x00000000000479c3 */ /* 0x000e220000002500 */
[----:B------:R-:W1:Y:S07]  /*0030*/  LDCU UR5, c[0x0][0x394] ;  /* 0x00007280ff0577ac */ /* 0x000e6e0008000800 */
[----:B------:R-:W0:Y:S02]  /*0040*/  LDC R0, c[0x0][0x360] ;  /* 0x0000d800ff007b82 */ /* 0x000e240000000800 */
[----:B0-----:R-:W-:-:S05]  /*0050*/  IMAD R0, R0, UR4, R3 ;  /* 0x0000000400007c24 */ /* 0x001fca000f8e0203 */
[----:B-1----:R-:W-:-:S13]  /*0060*/  ISETP.GE.AND P0, PT, R0, UR5, PT ;  /* 0x0000000500007c0c */ /* 0x002fda000bf06270 */
[----:B------:R-:W-:Y:S05]  /*0070*/  @P0 EXIT ;  /* 0x000000000000094d */ /* 0x000fea0003800000 */
[----:B------:R-:W0:Y:S01]  /*0080*/  LDCU UR8, c[0x0][0x390] ;  /* 0x00007200ff0877ac */ /* 0x000e220008000800 */
[----:B------:R-:W-:Y:S01]  /*0090*/  HFMA2 R15, -RZ, RZ, 0, 0 ;  /* 0x00000000ff0f7431 */ /* 0x000fe200000001ff */
[----:B------:R-:W1:Y:S01]  /*00a0*/  LDCU.64 UR16, c[0x0][0x358] ;  /* 0x00006b00ff1077ac */ /* 0x000e620008000a00 */
[----:B0-----:R-:W-:-:S09]  /*00b0*/  UISETP.GE.AND UP0, UPT, UR8, 0x1, UPT ;  /* 0x000000010800788c */ /* 0x001fd2000bf06270 */
[----:B-1----:R-:W-:Y:S05]  /*00c0*/  BRA.U !UP0, `(.L_x_0) ;  /* 0x0000000908647547 */ /* 0x002fea000b800000 */
[----:B------:R-:W-:Y:S02]  /*00d0*/  UISETP.GE.U32.AND UP1, UPT, UR8, 0x10, UPT ;  /* 0x000000100800788c */ /* 0x000fe4000bf26070 */
[----:B------:R-:W-:Y:S01]  /*00e0*/  IMAD R7, R0, UR8, RZ ;  /* 0x0000000800077c24 */ /* 0x000fe2000f8e02ff */
[----:B------:R-:W-:Y:S01]  /*00f0*/  ULOP3.LUT UR9, UR8, 0xf, URZ, 0xc0, !UPT ;  /* 0x0000000f08097892 */ /* 0x000fe2000f8ec0ff */
[----:B------:R-:W-:Y:S02]  /*0100*/  MOV R15, RZ ;  /* 0x000000ff000f7202 */ /* 0x000fe40000000f00 */
[----:B------:R-:W-:Y:S01]  /*0110*/  MOV R8, RZ ;  /* 0x000000ff00087202 */ /* 0x000fe20000000f00 */
[----:B------:R-:W-:Y:S02]  /*0120*/  UISETP.NE.AND UP0, UPT, UR9, URZ, UPT ;  /* 0x000000ff0900728c */ /* 0x000fe4000bf05270 */
[----:B------:R-:W-:Y:S09]  /*0130*/  BRA.U !UP1, `(.L_x_1) ;  /* 0x0000000509147547 */ /* 0x000ff2000b800000 */
[----:B------:R-:W0:Y:S01]  /*0140*/  LDCU.128 UR12, c[0x0][0x380] ;  /* 0x00007000ff0c77ac */ /* 0x000e220008000c00 */
[----:B------:R-:W-:Y:S02]  /*0150*/  MOV R15, RZ ;  /* 0x000000ff000f7202 */ /* 0x000fe40000000f00 */
[----:B------:R-:W-:Y:S01]  /*0160*/  MOV R6, R7 ;  /* 0x0000000700067202 */ /* 0x000fe20000000f00 */
[----:B------:R-:W-:-:S04]  /*0170*/  ULOP3.LUT UR10, UR8, 0x7ffffff0, URZ, 0xc0, !UPT ;  /* 0x7ffffff0080a7892 */ /* 0x000fc8000f8ec0ff */
[----:B------:R-:W-:Y:S02]  /*0180*/  UIADD3 UR11, UPT, UPT, -UR10, URZ, URZ ;  /* 0x000000ff0a0b7290 */ /* 0x000fe4000fffe1ff */
[----:B------:R-:W-:Y:S01]  /*0190*/  MOV R8, UR10 ;  /* 0x0000000a00087c02 */ /* 0x000fe20008000f00 */
[----:B0-----:R-:W-:Y:S02]  /*01a0*/  UIADD3 UR4, UP2, UPT, UR14, 0x20, URZ ;  /* 0x000000200e047890 */ /* 0x001fe4000ff5e0ff */
[----:B------:R-:W-:Y:S02]  /*01b0*/  UIADD3 UR6, UP1, UPT, UR12, 0x20, URZ ;  /* 0x000000200c067890 */ /* 0x000fe4000ff3e0ff */
[----:B------:R-:W-:Y:S02]  /*01c0*/  UIADD3.X UR5, UPT, UPT, URZ, UR15, URZ, UP2, !UPT ;  /* 0x0000000fff057290 */ /* 0x000fe400097fe4ff */
[----:B------:R-:W-:Y:S01]  /*01d0*/  MOV R2, UR4 ;  /* 0x0000000400027c02 */ /* 0x000fe20008000f00 */
[----:B------:R-:W-:-:S03]  /*01e0*/  UIADD3.X UR7, UPT, UPT, URZ, UR13, URZ, UP1, !UPT ;  /* 0x0000000dff077290 */ /* 0x000fc60008ffe4ff */
[----:B------:R-:W-:-:S09]  /*01f0*/  MOV R3, UR5 ;  /* 0x0000000500037c02 */ /* 0x000fd20008000f00 */
.L_x_2:
[----:B------:R-:W-:Y:S01]  /*0200*/  MOV R4, UR6 ;  /* 0x0000000600047c02 */ /* 0x000fe20008000f00 */
[----:B------:R-:W2:Y:S01]  /*0210*/  LDG.E R17, desc[UR16][R2.64+-0x20] ;  /* 0xffffe01002117981 */ /* 0x000ea2000c1e1900 */
[----:B------:R-:W-:-:S03]  /*0220*/  MOV R5, UR7 ;  /* 0x0000000700057c02 */ /* 0x000fc60008000f00 */
[----:B------:R-:W3:Y:S01]  /*0230*/  LDG.E R25, desc[UR16][R2.64+-0x1c] ;  /* 0xffffe41002197981 */ /* 0x000ee2000c1e1900 */
[----:B------:R-:W-:-:S03]  /*0240*/  IMAD.WIDE R4, R6, 0x4, R4 ;  /* 0x0000000406047825 */ /* 0x000fc600078e0204 */
[----:B------:R-:W4:Y:S04]  /*0250*/  LDG.E R19, desc[UR16][R2.64+-0x18] ;  /* 0xffffe81002137981 */ /* 0x000f28000c1e1900 */
[----:B------:R-:W2:Y:S04]  /*0260*/  LDG.E R16, desc[UR16][R4.64+-0x20] ;  /* 0xffffe01004107981 */ /* 0x000ea8000c1e1900 */
[----:B------:R-:W3:Y:S04]  /*0270*/  LDG.E R18, desc[UR16][R4.64+-0x1c] ;  /* 0xffffe41004127981 */ /* 0x000ee8000c1e1900 */
[----:B------:R-:W4:Y:S04]  /*0280*/  LDG.E R20, desc[UR16][R4.64+-0x18] ;  /* 0xffffe81004147981 */ /* 0x000f28000c1e1900 */
[----:B------:R-:W5:Y:S04]  /*0290*/  LDG.E R22, desc[UR16][R2.64+-0x14] ;  /* 0xffffec1002167981 */ /* 0x000f68000c1e1900 */
        /* <DEDUP_REMOVED lines=8> */
[----:B------:R-:W5:Y:S01]  /*0320*/  LDG.E R14, desc[UR16][R4.64+-0x4] ;  /* 0xfffffc10040e7981 */ /* 0x000f62000c1e1900 */
[----:B--2---:R-:W-:-:S03]  /*0330*/  FFMA R17, R16, R17, R15 ;  /* 0x0000001110117223 */ /* 0x004fc6000000000f */
[----:B------:R-:W2:Y:S04]  /*0340*/  LDG.E R15, desc[UR16][R2.64] ;  /* 0x00000010020f7981 */ /* 0x000ea8000c1e1900 */
[----:B------:R-:W2:Y:S01]  /*0350*/  LDG.E R16, desc[UR16][R4.64] ;  /* 0x0000001004107981 */ /* 0x000ea2000c1e1900 */
[----:B---3--:R-:W-:-:S03]  /*0360*/  FFMA R25, R18, R25, R17 ;  /* 0x0000001912197223 */ /* 0x008fc60000000011 */
[----:B------:R-:W3:Y:S01]  /*0370*/  LDG.E R17, desc[UR16][R2.64+0x4] ;  /* 0x0000041002117981 */ /* 0x000ee2000c1e1900 */
[----:B----4-:R-:W-:-:S03]  /*0380*/  FFMA R26, R20, R19, R25 ;  /* 0x00000013141a7223 */ /* 0x010fc60000000019 */
[----:B------:R-:W3:Y:S04]  /*0390*/  LDG.E R18, desc[UR16][R4.64+0x4] ;  /* 0x0000041004127981 */ /* 0x000ee8000c1e1900 */
[----:B------:R-:W4:Y:S01]  /*03a0*/  LDG.E R20, desc[UR16][R2.64+0x8] ;  /* 0x0000081002147981 */ /* 0x000f22000c1e1900 */
[----:B-----5:R-:W-:-:S03]  /*03b0*/  FFMA R25, R21, R22, R26 ;  /* 0x0000001615197223 */ /* 0x020fc6000000001a */
[----:B------:R-:W4:Y:S04]  /*03c0*/  LDG.E R19, desc[UR16][R4.64+0x8] ;  /* 0x0000081004137981 */ /* 0x000f28000c1e1900 */
[----:B------:R-:W5:Y:S01]  /*03d0*/  LDG.E R22, desc[UR16][R2.64+0xc] ;  /* 0x00000c1002167981 */ /* 0x000f62000c1e1900 */
[----:B------:R-:W-:-:S03]  /*03e0*/  FFMA R25, R24, R23, R25 ;  /* 0x0000001718197223 */ /* 0x000fc60000000019 */
[----:B------:R-:W5:Y:S04]  /*03f0*/  LDG.E R21, desc[UR16][R4.64+0xc] ;  /* 0x00000c1004157981 */ /* 0x000f68000c1e1900 */
[----:B------:R-:W5:Y:S01]  /*0400*/  LDG.E R24, desc[UR16][R2.64+0x10] ;  /* 0x0000101002187981 */ /* 0x000f62000c1e1900 */
[----:B------:R-:W-:-:S03]  /*0410*/  FFMA R25, R10, R9, R25 ;  /* 0x000000090a197223 */ /* 0x000fc60000000019 */
[----:B------:R-:W5:Y:S04]  /*0420*/  LDG.E R23, desc[UR16][R4.64+0x10] ;  /* 0x0000101004177981 */ /* 0x000f68000c1e1900 */
[----:B------:R-:W5:Y:S01]  /*0430*/  LDG.E R10, desc[UR16][R2.64+0x14] ;  /* 0x00001410020a7981 */ /* 0x000f62000c1e1900 */
[----:B------:R-:W-:-:S03]  /*0440*/  FFMA R27, R12, R11, R25 ;  /* 0x0000000b0c1b7223 */ /* 0x000fc60000000019 */
[----:B------:R-:W5:Y:S04]  /*0450*/  LDG.E R9, desc[UR16][R4.64+0x14] ;  /* 0x0000141004097981 */ /* 0x000f68000c1e1900 */
[----:B------:R-:W5:Y:S04]  /*0460*/  LDG.E R11, desc[UR16][R2.64+0x18] ;  /* 0x00001810020b7981 */ /* 0x000f68000c1e1900 */
[----:B------:R-:W5:Y:S04]  /*0470*/  LDG.E R12, desc[UR16][R4.64+0x18] ;  /* 0x00001810040c7981 */ /* 0x000f68000c1e1900 */
[----:B------:R-:W5:Y:S04]  /*0480*/  LDG.E R25, desc[UR16][R4.64+0x1c] ;  /* 0x00001c1004197981 */ /* 0x000f68000c1e1900 */
[----:B------:R0:W5:Y:S01]  /*0490*/  LDG.E R26, desc[UR16][R2.64+0x1c] ;  /* 0x00001c10021a7981 */ /* 0x000162000c1e1900 */
[----:B------:R-:W-:Y:S01]  /*04a0*/  FFMA R13, R14, R13, R27 ;  /* 0x0000000d0e0d7223 */ /* 0x000fe2000000001b */
[----:B------:R-:W-:-:S04]  /*04b0*/  UIADD3 UR11, UPT, UPT, UR11, 0x10, URZ ;  /* 0x000000100b0b7890 */ /* 0x000fc8000fffe0ff */
[----:B------:R-:W-:Y:S01]  /*04c0*/  UISETP.NE.AND UP1, UPT, UR11, URZ, UPT ;  /* 0x000000ff0b00728c */ /* 0x000fe2000bf25270 */
[----:B0-----:R-:W-:Y:S02]  /*04d0*/  IADD3 R2, P0, PT, R2, 0x40, RZ ;  /* 0x0000004002027810 */ /* 0x001fe40007f1e0ff */
[----:B------:R-:W-:Y:S02]  /*04e0*/  IADD3 R6, PT, PT, R6, 0x10, RZ ;  /* 0x0000001006067810 */ /* 0x000fe40007ffe0ff */
[----:B------:R-:W-:Y:S01]  /*04f0*/  IADD3.X R3, PT, PT, RZ, R3, RZ, P0, !PT ;  /* 0x00000003ff037210 */ /* 0x000fe200007fe4ff */
[----:B--2---:R-:W-:-:S04]  /*0500*/  FFMA R13, R16, R15, R13 ;  /* 0x0000000f100d7223 */ /* 0x004fc8000000000d */
[----:B---3--:R-:W-:-:S04]  /*0510*/  FFMA R18, R18, R17, R13 ;  /* 0x0000001112127223 */ /* 0x008fc8000000000d */
[----:B----4-:R-:W-:-:S04]  /*0520*/  FFMA R18, R19, R20, R18 ;  /* 0x0000001413127223 */ /* 0x010fc80000000012 */
[----:B-----5:R-:W-:-:S04]  /*0530*/  FFMA R18, R21, R22, R18 ;  /* 0x0000001615127223 */ /* 0x020fc80000000012 */
[----:B------:R-:W-:-:S04]  /*0540*/  FFMA R18, R23, R24, R18 ;  /* 0x0000001817127223 */ /* 0x000fc80000000012 */
[----:B------:R-:W-:-:S04]  /*0550*/  FFMA R9, R9, R10, R18 ;  /* 0x0000000a09097223 */ /* 0x000fc80000000012 */
[----:B------:R-:W-:-:S04]  /*0560*/  FFMA R12, R12, R11, R9 ;  /* 0x0000000b0c0c7223 */ /* 0x000fc80000000009 */
[----:B------:R-:W-:Y:S01]  /*0570*/  FFMA R15, R25, R26, R12 ;  /* 0x0000001a190f7223 */ /* 0x000fe2000000000c */
[----:B------:R-:W-:Y:S06]  /*0580*/  BRA.U UP1, `(.L_x_2) ;  /* 0xfffffffd011c7547 */ /* 0x000fec000b83ffff */
.L_x_1:
[----:B------:R-:W-:Y:S05]  /*0590*/  BRA.U !UP0, `(.L_x_0) ;  /* 0x0000000508307547 */ /* 0x000fea000b800000 */
[----:B------:R-:W-:Y:S02]  /*05a0*/  UISETP.GE.U32.AND UP0, UPT, UR9, 0x8, UPT ;  /* 0x000000080900788c */ /* 0x000fe4000bf06070 */
[----:B------:R-:W-:-:S04]  /*05b0*/  ULOP3.LUT UR5, UR8, 0x7, URZ, 0xc0, !UPT ;  /* 0x0000000708057892 */ /* 0x000fc8000f8ec0ff */
[----:B------:R-:W-:-:S03]  /*05c0*/  UISETP.NE.AND UP1, UPT, UR5, URZ, UPT ;  /* 0x000000ff0500728c */ /* 0x000fc6000bf25270 */
[----:B------:R-:W-:Y:S08]  /*05d0*/  BRA.U !UP0, `(.L_x_3) ;  /* 0x0000000108787547 */ /* 0x000ff0000b800000 */
[----:B------:R-:W0:Y:S01]  /*05e0*/  LDC.64 R2, c[0x0][0x380] ;  /* 0x0000e000ff027b82 */ /* 0x000e220000000a00 */
[----:B------:R-:W-:-:S07]  /*05f0*/  IADD3 R9, PT, PT, R7, R8, RZ ;  /* 0x0000000807097210 */ /* 0x000fce0007ffe0ff */
[----:B------:R-:W1:Y:S01]  /*0600*/  LDC.64 R4, c[0x0][0x388] ;  /* 0x0000e200ff047b82 */ /* 0x000e620000000a00 */
[----:B0-----:R-:W-:-:S05]  /*0610*/  IMAD.WIDE R2, R9, 0x4, R2 ;  /* 0x0000000409027825 */ /* 0x001fca00078e0202 */
[----:B------:R-:W2:Y:S01]  /*0620*/  LDG.E R10, desc[UR16][R2.64] ;  /* 0x00000010020a7981 */ /* 0x000ea2000c1e1900 */
[----:B-1----:R-:W-:-:S03]  /*0630*/  IMAD.WIDE.U32 R4, R8, 0x4, R4 ;  /* 0x0000000408047825 */ /* 0x002fc600078e0004 */
[----:B------:R-:W3:Y:S04]  /*0640*/  LDG.E R13, desc[UR16][R2.64+0x4] ;  /* 0x00000410020d7981 */ /* 0x000ee8000c1e1900 */
[----:B------:R-:W2:Y:S04]  /*0650*/  LDG.E R11, desc[UR16][R4.64] ;  /* 0x00000010040b7981 */ /* 0x000ea8000c1e1900 */
[----:B------:R-:W3:Y:S04]  /*0660*/  LDG.E R12, desc[UR16][R4.64+0x4] ;  /* 0x00000410040c7981 */ /* 0x000ee8000c1e1900 */
[----:B------:R-:W4:Y:S04]  /*0670*/  LDG.E R17, desc[UR16][R2.64+0x8] ;  /* 0x0000081002117981 */ /* 0x000f28000c1e1900 */
        /* <DEDUP_REMOVED lines=11> */
[----:B------:R-:W-:Y:S01]  /*0730*/  IADD3 R8, PT, PT, R8, 0x8, RZ ;  /* 0x0000000808087810 */ /* 0x000fe20007ffe0ff */
[----:B--2---:R-:W-:-:S04]  /*0740*/  FFMA R10, R10, R11, R15 ;  /* 0x0000000b0a0a7223 */ /* 0x004fc8000000000f */
[----:B---3--:R-:W-:-:S04]  /*0750*/  FFMA R10, R13, R12, R10 ;  /* 0x0000000c0d0a7223 */ /* 0x008fc8000000000a */
[----:B----4-:R-:W-:-:S04]  /*0760*/  FFMA R10, R17, R14, R10 ;  /* 0x0000000e110a7223 */ /* 0x010fc8000000000a */
[----:B-----5:R-:W-:-:S04]  /*0770*/  FFMA R10, R19, R16, R10 ;  /* 0x00000010130a7223 */ /* 0x020fc8000000000a */
[----:B------:R-:W-:-:S04]  /*0780*/  FFMA R10, R21, R18, R10 ;  /* 0x00000012150a7223 */ /* 0x000fc8000000000a */
[----:B------:R-:W-:-:S04]  /*0790*/  FFMA R23, R23, R20, R10 ;  /* 0x0000001417177223 */ /* 0x000fc8000000000a */
[----:B------:R-:W-:-:S04]  /*07a0*/  FFMA R6, R6, R9, R23 ;  /* 0x0000000906067223 */ /* 0x000fc80000000017 */
[----:B------:R-:W-:-:S07]  /*07b0*/  FFMA R15, R25, R22, R6 ;  /* 0x00000016190f7223 */ /* 0x000fce0000000006 */
.L_x_3:
        /* <DEDUP_REMOVED lines=17> */
[----:B------:R-:W5:Y:S01]  /*08d0*/  LDG.E R14, desc[UR16][R4.64+0xc] ;  /* 0x00000c10040e7981 */ /* 0x000f62000c1e1900 */
[----:B------:R-:W-:Y:S01]  /*08e0*/  IADD3 R8, PT, PT, R8, 0x4, RZ ;  /* 0x0000000408087810 */ /* 0x000fe20007ffe0ff */
[----:B--2---:R-:W-:-:S04]  /*08f0*/  FFMA R6, R6, R9, R15 ;  /* 0x0000000906067223 */ /* 0x004fc8000000000f */
[----:B---3--:R-:W-:-:S04]  /*0900*/  FFMA R6, R11, R10, R6 ;  /* 0x0000000a0b067223 */ /* 0x008fc80000000006 */
[----:B----4-:R-:W-:-:S04]  /*0910*/  FFMA R6, R13, R12, R6 ;  /* 0x0000000c0d067223 */ /* 0x010fc80000000006 */
[----:B-----5:R-:W-:-:S07]  /*0920*/  FFMA R15, R17, R14, R6 ;  /* 0x0000000e110f7223 */ /* 0x020fce0000000006 */
.L_x_4:
[----:B------:R-:W-:Y:S05]  /*0930*/  BRA.U !UP1, `(.L_x_0) ;  /* 0x0000000109487547 */ /* 0x000fea000b800000 */
[----:B------:R-:W0:Y:S01]  /*0940*/  LDC.64 R2, c[0x0][0x388] ;  /* 0x0000e200ff027b82 */ /* 0x000e220000000a00 */
[----:B------:R-:W-:Y:S01]  /*0950*/  IADD3 R7, PT, PT, R7, R8, RZ ;  /* 0x0000000807077210 */ /* 0x000fe20007ffe0ff */
[----:B------:R-:W-:-:S06]  /*0960*/  UIADD3 UR4, UPT, UPT, -UR4, URZ, URZ ;  /* 0x000000ff04047290 */ /* 0x000fcc000fffe1ff */
[----:B------:R-:W1:Y:S01]  /*0970*/  LDC.64 R10, c[0x0][0x380] ;  /* 0x0000e000ff0a7b82 */ /* 0x000e620000000a00 */
[----:B0-----:R-:W-:-:S03]  /*0980*/  IMAD.WIDE.U32 R2, R8, 0x4, R2 ;  /* 0x0000000408027825 */ /* 0x001fc600078e0002 */
[----:B------:R-:W-:Y:S02]  /*0990*/  MOV R6, R2 ;  /* 0x0000000200067202 */ /* 0x000fe40000000f00 */
[----:B------:R-:W-:-:S07]  /*09a0*/  MOV R5, R3 ;  /* 0x0000000300057202 */ /* 0x000fce0000000f00 */
.L_x_5:
[----:B-1----:R-:W-:Y:S01]  /*09b0*/  IMAD.WIDE R2, R7, 0x4, R10 ;  /* 0x0000000407027825 */ /* 0x002fe200078e020a */
[----:B------:R-:W-:-:S05]  /*09c0*/  MOV R4, R6 ;  /* 0x0000000600047202 */ /* 0x000fca0000000f00 */
[----:B------:R-:W2:Y:S04]  /*09d0*/  LDG.E R2, desc[UR16][R2.64] ;  /* 0x0000001002027981 */ /* 0x000ea8000c1e1900 */
[----:B------:R0:W2:Y:S01]  /*09e0*/  LDG.E R4, desc[UR16][R4.64] ;  /* 0x0000001004047981 */ /* 0x0000a2000c1e1900 */
[----:B------:R-:W-:Y:S01]  /*09f0*/  UIADD3 UR4, UPT, UPT, UR4, 0x1, URZ ;  /* 0x0000000104047890 */ /* 0x000fe2000fffe0ff */
[----:B------:R-:W-:Y:S02]  /*0a00*/  IADD3 R6, P0, PT, R6, 0x4, RZ ;  /* 0x0000000406067810 */ /* 0x000fe40007f1e0ff */
[----:B------:R-:W-:Y:S01]  /*0a10*/  IADD3 R7, PT, PT, R7, 0x1, RZ ;  /* 0x0000000107077810 */ /* 0x000fe20007ffe0ff */
[----:B------:R-:W-:Y:S01]  /*0a20*/  UISETP.NE.AND UP0, UPT, UR4, URZ, UPT ;  /* 0x000000ff0400728c */ /* 0x000fe2000bf05270 */
[----:B0-----:R-:W-:Y:S01]  /*0a30*/  IADD3.X R5, PT, PT, RZ, R5, RZ, P0, !PT ;  /* 0x00000005ff057210 */ /* 0x001fe200007fe4ff */
[----:B--2---:R-:W-:-:S07]  /*0a40*/  FFMA R15, R2, R4, R15 ;  /* 0x00000004020f7223 */ /* 0x004fce000000000f */
[----:B------:R-:W-:Y:S05]  /*0a50*/  BRA.U UP0, `(.L_x_5) ;  /* 0xfffffffd00d47547 */ /* 0x000fea000b83ffff */
.L_x_0:
[----:B------:R-:W0:Y:S02]  /*0a60*/  LDC.64 R2, c[0x0][0x398] ;  /* 0x0000e600ff027b82 */ /* 0x000e240000000a00 */
[----:B0-----:R-:W-:-:S05]  /*0a70*/  IMAD.WIDE R2, R0, 0x4, R2 ;  /* 0x0000000400027825 */ /* 0x001fca00078e0202 */
[----:B------:R-:W-:Y:S01]  /*0a80*/  STG.E desc[UR16][R2.64], R15 ;  /* 0x0000000f02007986 */ /* 0x000fe2000c101910 */
[----:B------:R-:W-:Y:S05]  /*0a90*/  EXIT ;  /* 0x000000000000794d */ /* 0x000fea0003800000 */
.L_x_6:
[----:B------:R-:W-:-:S00]  /*0aa0*/  BRA `(.L_x_6) ;  /* 0xfffffffc00fc7947 */ /* 0x000fc0000383ffff */
[----:B------:R-:W-:-:S00]  /*0ab0*/  NOP ;  /* 0x0000000000007918 */ /* 0x000fc00000000000 */
        /* <DEDUP_REMOVED lines=12> */
.L_x_48:


//--------------------- .text._ZN5llama7CudaOps14rmsnorm_kernelEPKfS2_mPfm --------------------------
	.section	.text._ZN5llama7CudaOps14rmsnorm_kernelEPKfS2_mPfm,"ax",@progbits
	.align	128
        .global         _ZN5llama7CudaOps14rmsnorm_kernelEPKfS2_mPfm
        .type           _ZN5llama7CudaOps14rmsnorm_kernelEPKfS2_mPfm,@function
        .size           _ZN5llama7CudaOps14rmsnorm_kernelEPKfS2_mPfm,(.L_x_47 - _ZN5llama7CudaOps14rmsnorm_kernelEPKfS2_mPfm)
        .other          _ZN5llama7CudaOps14rmsnorm_kernelEPKfS2_mPfm,@"STO_CUDA_ENTRY STV_DEFAULT"
_ZN5llama7CudaOps14rmsnorm_kernelEPKfS2_mPfm:
.text._ZN5llama7CudaOps14rmsnorm_kernelEPKfS2_mPfm:
[----:B------:R-:W-:Y:S01]  /*0000*/  LDC R1, c[0x0][0x37c] ;  /* 0x0000df00ff017b82 */ /* 0x000fe20000000800 */
[----:B------:R-:W0:Y:S01]  /*0010*/  LDCU.64 UR8, c[0x0][0x3a0] ;  /* 0x00007400ff0877ac */ /* 0x000e220008000a00 */
[----:B------:R-:W-:Y:S01]  /*0020*/  IMAD.MOV.U32 R0, RZ, RZ, RZ ;  /* 0x000000ffff007224 */ /* 0x000fe200078e00ff */
[----:B------:R-:W1:Y:S01]  /*0030*/  LDCU.64 UR10, c[0x0][0x358] ;  /* 0x00006b00ff0a77ac */ /* 0x000e620008000a00 */
[----:B0-----:R-:W-:-:S04]  /*0040*/  UISETP.NE.U32.AND UP0, UPT, UR8, URZ, UPT ;  /* 0x000000ff0800728c */ /* 0x001fc8000bf05070 */
[----:B------:R-:W-:-:S09]  /*0050*/  UISETP.NE.AND.EX UP0, UPT, UR9, URZ, UPT, UP0 ;  /* 0x000000ff0900728c */ /* 0x000fd2000bf05300 */
[----:B-1----:R-:W-:Y:S05]  /*0060*/  BRA.U !UP0, `(.L_x_7) ;  /* 0x0000000d08dc7547 */ /* 0x002fea000b800000 */
[----:B------:R-:W0:Y:S01]  /*0070*/  S2R R4, SR_TID.X ;  /* 0x0000000000047919 */ /* 0x000e220000002100 */
[----:B------:R-:W-:Y:S01]  /*0080*/  UISETP.GE.U32.AND UP0, UPT, UR8, 0x4, UPT ;  /* 0x000000040800788c */ /* 0x000fe2000bf06070 */
[----:B------:R-:W-:Y:S01]  /*0090*/  IMAD.MOV.U32 R0, RZ, RZ, RZ ;  /* 0x000000ffff007224 */ /* 0x000fe200078e00ff */
[----:B------:R-:W-:Y:S02]  /*00a0*/  ULOP3.LUT UR12, UR8, 0x3, URZ, 0xc0, !UPT ;  /* 0x00000003080c7892 */ /* 0x000fe4000f8ec0ff */
[----:B------:R-:W-:Y:S01]  /*00b0*/  UISETP.GE.U32.AND.EX UP0, UPT, UR9, URZ, UPT, UP0 ;  /* 0x000000ff0900728c */ /* 0x000fe2000bf06100 */
[----:B------:R-:W-:Y:S01]  /*00c0*/  UMOV UR5, URZ ;  /* 0x000000ff00057c82 */ /* 0x000fe20008000000 */
[----:B------:R-:W-:-:S07]  /*00d0*/  UMOV UR4, URZ ;  /* 0x000000ff00047c82 */ /* 0x000fce0008000000 */
[----:B------:R-:W-:Y:S05]  /*00e0*/  BRA.U !UP0, `(.L_x_8) ;  /* 0x0000000d086c7547 */ /* 0x000fea000b800000 */
[----:B------:R-:W1:Y:S01]  /*00f0*/  LDC.64 R2, c[0x0][0x380] ;  /* 0x0000e000ff027b82 */ /* 0x000e620000000a00 */
[----:B------:R-:W-:Y:S01]  /*0100*/  ULOP3.LUT UR6, UR8, 0xfffffffc, URZ, 0xc0, !UPT ;  /* 0xfffffffc08067892 */ /* 0x000fe2000f8ec0ff */
[----:B0-----:R-:W-:Y:S01]  /*0110*/  LOP3.LUT R5, R4, 0x800, RZ, 0xfc, !PT ;  /* 0x0000080004057812 */ /* 0x001fe200078efcff */
[----:B------:R-:W-:Y:S01]  /*0120*/  IMAD.MOV.U32 R0, RZ, RZ, RZ ;  /* 0x000000ffff007224 */ /* 0x000fe200078e00ff */
[----:B------:R-:W0:Y:S01]  /*0130*/  LDCU UR7, c[0x0][0x3a4] ;  /* 0x00007480ff0777ac */ /* 0x000e220008000800 */
[----:B------:R-:W-:Y:S01]  /*0140*/  UISETP.GT.U32.AND UP0, UPT, UR6, URZ, UPT ;  /* 0x000000ff0600728c */ /* 0x000fe2000bf04070 */
[----:B------:R-:W2:Y:S03]  /*0150*/  LDCU.64 UR14, c[0x0][0x390] ;  /* 0x00007200ff0e77ac */ /* 0x000ea60008000a00 */
[----:B------:R-:W-:Y:S01]  /*0160*/  UISETP.GT.AND.EX UP0, UPT, UR9, URZ, UPT, UP0 ;  /* 0x000000ff0900728c */ /* 0x000fe2000bf04300 */
[----:B------:R-:W-:-:S08]  /*0170*/  UMOV UR4, URZ ;  /* 0x000000ff00047c82 */ /* 0x000fd00008000000 */
[----:B------:R-:W-:Y:S05]  /*0180*/  BRA.U !UP0, `(.L_x_9) ;  /* 0x0000000908c87547 */ /* 0x000fea000b800000 */
[----:B------:R-:W-:Y:S02]  /*0190*/  UISETP.GT.U32.AND UP1, UPT, UR6, 0xc, UPT ;  /* 0x0000000c0600788c */ /* 0x000fe4000bf24070 */
[----:B------:R-:W-:Y:S02]  /*01a0*/  UPLOP3.LUT UP0, UPT, UPT, UPT, UPT, 0x80, 0x8 ;  /* 0x000000000008789c */ /* 0x000fe40003f0f070 */
[----:B0-----:R-:W-:-:S09]  /*01b0*/  UISETP.GT.AND.EX UP1, UPT, UR7, URZ, UPT, UP1 ;  /* 0x000000ff0700728c */ /* 0x001fd2000bf24310 */
[----:B------:R-:W-:Y:S05]  /*01c0*/  BRA.U !UP1, `(.L_x_10) ;  /* 0x0000000509b47547 */ /* 0x000fea000b800000 */
[----:B------:R-:W0:Y:S01]  /*01d0*/  LDC.64 R6, c[0x0][0x380] ;  /* 0x0000e000ff067b82 */ /* 0x000e220000000a00 */
[----:B------:R-:W3:Y:S01]  /*01e0*/  LDCU.64 UR8, c[0x0][0x390] ;  /* 0x00007200ff0877ac */ /* 0x000ee20008000a00 */
[----:B------:R-:W-:-:S11]  /*01f0*/  UPLOP3.LUT UP0, UPT, UPT, UPT, UPT, 0x40, 0x4 ;  /* 0x000000000004789c */ /* 0x000fd60003f0e870 */
.L_x_11:
[C---:B------:R-:W-:Y:S02]  /*0200*/  VIADD R11, R5.reuse, 0xfffff800 ;  /* 0xfffff800050b7836 */ /* 0x040fe40000000000 */
[----:B------:R-:W-:-:S03]  /*0210*/  VIADD R8, R5, 0xfffffc00 ;  /* 0xfffffc0005087836 */ /* 0x000fc60000000000 */
[C---:B---3--:R-:W-:Y:S02]  /*0220*/  ISETP.GE.U32.AND P5, PT, R11.reuse, UR8, PT ;  /* 0x000000080b007c0c */ /* 0x048fe4000bfa6070 */
[----:B------:R-:W-:Y:S01]  /*0230*/  SHF.R.S32.HI R9, RZ, 0x1f, R11 ;  /* 0x0000001fff097819 */ /* 0x000fe2000001140b */
[----:B0-----:R-:W-:Y:S01]  /*0240*/  IMAD.WIDE R10, R11, 0x4, R6 ;  /* 0x000000040b0a7825 */ /* 0x001fe200078e0206 */
[----:B------:R-:W-:Y:S02]  /*0250*/  ISETP.GE.U32.AND P1, PT, R8, UR8, PT ;  /* 0x0000000808007c0c */ /* 0x000fe4000bf26070 */
[----:B------:R-:W-:Y:S02]  /*0260*/  ISETP.GE.U32.AND.EX P5, PT, R9, UR9, PT, P5 ;  /* 0x0000000909007c0c */ /* 0x000fe4000bfa6150 */
[----:B------:R-:W-:-:S04]  /*0270*/  SHF.R.S32.HI R8, RZ, 0x1f, R8 ;  /* 0x0000001fff087819 */ /* 0x000fc80000011408 */
[----:B------:R-:W-:-:S07]  /*0280*/  ISETP.GE.U32.AND.EX P1, PT, R8, UR9, PT, P1 ;  /* 0x0000000908007c0c */ /* 0x000fce000bf26110 */
[----:B------:R-:W3:Y:S06]  /*0290*/  @!P5 LDG.E R13, desc[UR10][R10.64] ;  /* 0x0000000a0a0dd981 */ /* 0x000eec000c1e1900 */
[----:B------:R-:W4:Y:S01]  /*02a0*/  @!P1 LDG.E R15, desc[UR10][R10.64+0x1000] ;  /* 0x0010000a0a0f9981 */ /* 0x000f22000c1e1900 */
[C---:B------:R-:W-:Y:S01]  /*02b0*/  ISETP.GE.U32.AND P0, PT, R5.reuse, UR8, PT ;  /* 0x0000000805007c0c */ /* 0x040fe2000bf06070 */
[C---:B------:R-:W-:Y:S01]  /*02c0*/  VIADD R8, R5.reuse, 0x400 ;  /* 0x0000040005087836 */ /* 0x040fe20000000000 */
[----:B------:R-:W-:Y:S01]  /*02d0*/  SHF.R.S32.HI R12, RZ, 0x1f, R5 ;  /* 0x0000001fff0c7819 */ /* 0x000fe20000011405 */
[----:B------:R-:W-:-:S03]  /*02e0*/  VIADD R9, R5, 0x800 ;  /* 0x0000080005097836 */ /* 0x000fc60000000000 */
[----:B------:R-:W-:Y:S02]  /*02f0*/  ISETP.GE.U32.AND.EX P0, PT, R12, UR9, PT, P0 ;  /* 0x000000090c007c0c */ /* 0x000fe4000bf06100 */
[----:B------:R-:W-:Y:S02]  /*0300*/  ISETP.GE.U32.AND P3, PT, R8, UR8, PT ;  /* 0x0000000808007c0c */ /* 0x000fe4000bf66070 */
[----:B------:R-:W-:Y:S01]  /*0310*/  SHF.R.S32.HI R12, RZ, 0x1f, R8 ;  /* 0x0000001fff0c7819 */ /* 0x000fe20000011408 */
[----:B------:R-:W-:Y:S01]  /*0320*/  VIADD R8, R5, 0xc00 ;  /* 0x00000c0005087836 */ /* 0x000fe20000000000 */
[----:B------:R-:W-:Y:S02]  /*0330*/  ISETP.GE.U32.AND P4, PT, R9, UR8, PT ;  /* 0x0000000809007c0c */ /* 0x000fe4000bf86070 */
[----:B------:R-:W-:Y:S02]  /*0340*/  SHF.R.S32.HI R14, RZ, 0x1f, R9 ;  /* 0x0000001fff0e7819 */ /* 0x000fe40000011409 */
[----:B------:R-:W-:-:S02]  /*0350*/  ISETP.GE.U32.AND.EX P3, PT, R12, UR9, PT, P3 ;  /* 0x000000090c007c0c */ /* 0x000fc4000bf66130 */
[----:B------:R-:W-:Y:S01]  /*0360*/  ISETP.GE.U32.AND.EX P4, PT, R14, UR9, PT, P4 ;  /* 0x000000090e007c0c */ /* 0x000fe2000bf86140 */
[C---:B------:R-:W-:Y:S01]  /*0370*/  VIADD R14, R5.reuse, 0x1000 ;  /* 0x00001000050e7836 */ /* 0x040fe20000000000 */
[----:B------:R-:W-:Y:S01]  /*0380*/  ISETP.GE.U32.AND P2, PT, R8, UR8, PT ;  /* 0x0000000808007c0c */ /* 0x000fe2000bf46070 */
[----:B------:R-:W5:Y:S01]  /*0390*/  @!P0 LDG.E R17, desc[UR10][R10.64+0x2000] ;  /* 0x0020000a0a118981 */ /* 0x000f62000c1e1900 */
[----:B------:R-:W-:Y:S01]  /*03a0*/  SHF.R.S32.HI R8, RZ, 0x1f, R8 ;  /* 0x0000001fff087819 */ /* 0x000fe20000011408 */
[----:B------:R-:W-:Y:S01]  /*03b0*/  VIADD R12, R5, 0x1400 ;  /* 0x00001400050c7836 */ /* 0x000fe20000000000 */
[----:B------:R-:W-:Y:S02]  /*03c0*/  ISETP.GE.U32.AND P6, PT, R14, UR8, PT ;  /* 0x000000080e007c0c */ /* 0x000fe4000bfc6070 */
[----:B------:R-:W-:Y:S02]  /*03d0*/  ISETP.GE.U32.AND.EX P2, PT, R8, UR9, PT, P2 ;  /* 0x0000000908007c0c */ /* 0x000fe4000bf46120 */
[----:B------:R-:W-:Y:S01]  /*03e0*/  SHF.R.S32.HI R14, RZ, 0x1f, R14 ;  /* 0x0000001fff0e7819 */ /* 0x000fe2000001140e */
[----:B------:R-:W-:Y:S01]  /*03f0*/  IMAD.WIDE R8, R9, 0x4, R6 ;  /* 0x0000000409087825 */ /* 0x000fe200078e0206 */
[----:B------:R0:W2:Y:S02]  /*0400*/  @!P3 LDG.E R19, desc[UR10][R10.64+0x3000] ;  /* 0x0030000a0a13b981 */ /* 0x0000a4000c1e1900 */
[----:B------:R-:W-:-:S02]  /*0410*/  ISETP.GE.U32.AND.EX P6, PT, R14, UR9, PT, P6 ;  /* 0x000000090e007c0c */ /* 0x000fc4000bfc6160 */
[----:B------:R-:W2:Y:S05]  /*0420*/  @!P4 LDG.E R21, desc[UR10][R8.64] ;  /* 0x0000000a0815c981 */ /* 0x000eaa000c1e1900 */
[----:B------:R-:W2:Y:S01]  /*0430*/  @!P2 LDG.E R23, desc[UR10][R8.64+0x1000] ;  /* 0x0010000a0817a981 */ /* 0x000ea2000c1e1900 */
[----:B---3--:R-:W-:Y:S01]  /*0440*/  @!P5 FFMA R0, R13, R13, R0 ;  /* 0x0000000d0d00d223 */ /* 0x008fe20000000000 */
[----:B------:R-:W-:Y:S01]  /*0450*/  ISETP.GE.U32.AND P5, PT, R12, UR8, PT ;  /* 0x000000080c007c0c */ /* 0x000fe2000bfa6070 */
[----:B------:R-:W-:Y:S01]  /*0460*/  VIADD R13, R5, 0x1800 ;  /* 0x00001800050d7836 */ /* 0x000fe20000000000 */
[----:B------:R-:W-:Y:S01]  /*0470*/  SHF.R.S32.HI R12, RZ, 0x1f, R12 ;  /* 0x0000001fff0c7819 */ /* 0x000fe2000001140c */
[----:B----4-:R-:W-:-:S03]  /*0480*/  @!P1 FFMA R0, R15, R15, R0 ;  /* 0x0000000f0f009223 */ /* 0x010fc60000000000 */
[----:B------:R-:W-:Y:S01]  /*0490*/  ISETP.GE.U32.AND.EX P5, PT, R12, UR9, PT, P5 ;  /* 0x000000090c007c0c */ /* 0x000fe2000bfa6150 */
[----:B------:R-:W3:Y:S01]  /*04a0*/  @!P6 LDG.E R15, desc[UR10][R8.64+0x2000] ;  /* 0x0020000a080fe981 */ /* 0x000ee2000c1e1900 */
[----:B------:R-:W-:Y:S02]  /*04b0*/  ISETP.GE.U32.AND P1, PT, R13, UR8, PT ;  /* 0x000000080d007c0c */ /* 0x000fe4000bf26070 */
[----:B0-----:R-:W-:-:S04]  /*04c0*/  SHF.R.S32.HI R10, RZ, 0x1f, R13 ;  /* 0x0000001fff0a7819 */ /* 0x001fc8000001140d */
[----:B------:R-:W-:Y:S01]  /*04d0*/  ISETP.GE.U32.AND.EX P1, PT, R10, UR9, PT, P1 ;  /* 0x000000090a007c0c */ /* 0x000fe2000bf26110 */
[----:B------:R-:W-:-:S04]  /*04e0*/  IMAD.WIDE R10, R13, 0x4, R6 ;  /* 0x000000040d0a7825 */ /* 0x000fc800078e0206 */
[----:B------:R0:W4:Y:S08]  /*04f0*/  @!P5 LDG.E R25, desc[UR10][R8.64+0x3000] ;  /* 0x0030000a0819d981 */ /* 0x000130000c1e1900 */
[----:B------:R-:W4:Y:S01]  /*0500*/  @!P1 LDG.E R13, desc[UR10][R10.64] ;  /* 0x0000000a0a0d9981 */ /* 0x000f22000c1e1900 */
[----:B------:R-:W-:Y:S02]  /*0510*/  VIADD R12, R5, 0x1c00 ;  /* 0x00001c00050c7836 */ /* 0x000fe40000000000 */
[----:B-----5:R-:W-:-:S03]  /*0520*/  @!P0 FFMA R0, R17, R17, R0 ;  /* 0x0000001111008223 */ /* 0x020fc60000000000 */
[----:B------:R-:W-:Y:S02]  /*0530*/  ISETP.GE.U32.AND P0, PT, R12, UR8, PT ;  /* 0x000000080c007c0c */ /* 0x000fe4000bf06070 */
[----:B------:R-:W-:Y:S01]  /*0540*/  SHF.R.S32.HI R12, RZ, 0x1f, R12 ;  /* 0x0000001fff0c7819 */ /* 0x000fe2000001140c */
[----:B--2---:R-:W-:Y:S01]  /*0550*/  @!P3 FFMA R0, R19, R19, R0 ;  /* 0x000000131300b223 */ /* 0x004fe20000000000 */
[C---:B0-----:R-:W-:Y:S02]  /*0560*/  IADD3 R8, PT, PT, R5.reuse, 0x2400, RZ ;  /* 0x0000240005087810 */ /* 0x041fe40007ffe0ff */
[----:B------:R-:W-:Y:S01]  /*0570*/  ISETP.GE.U32.AND.EX P0, PT, R12, UR9, PT, P0 ;  /* 0x000000090c007c0c */ /* 0x000fe2000bf06100 */
[----:B------:R-:W-:Y:S01]  /*0580*/  VIADD R12, R5, 0x2000 ;  /* 0x00002000050c7836 */ /* 0x000fe20000000000 */
[----:B------:R-:W-:Y:S01]  /*0590*/  ISETP.GE.U32.AND P3, PT, R8, UR8, PT ;  /* 0x0000000808007c0c */ /* 0x000fe2000bf66070 */
[----:B------:R-:W-:Y:S01]  /*05a0*/  @!P4 FFMA R0, R21, R21, R0 ;  /* 0x000000151500c223 */ /* 0x000fe20000000000 */
[----:B------:R-:W-:-:S02]  /*05b0*/  SHF.R.S32.HI R8, RZ, 0x1f, R8 ;  /* 0x0000001fff087819 */ /* 0x000fc40000011408 */
[----:B------:R-:W-:Y:S02]  /*05c0*/  ISETP.GE.U32.AND P4, PT, R12, UR8, PT ;  /* 0x000000080c007c0c */ /* 0x000fe4000bf86070 */
[----:B------:R-:W-:Y:S01]  /*05d0*/  SHF.R.S32.HI R12, RZ, 0x1f, R12 ;  /* 0x0000001fff0c7819 */ /* 0x000fe2000001140c */
[----:B------:R-:W-:Y:S01]  /*05e0*/  @!P2 FFMA R0, R23, R23, R0 ;  /* 0x000000171700a223 */ /* 0x000fe20000000000 */
[----:B------:R-:W-:Y:S01]  /*05f0*/  ISETP.GE.U32.AND.EX P3, PT, R8, UR9, PT, P3 ;  /* 0x0000000908007c0c */ /* 0x000fe2000bf66130 */
[C---:B------:R-:W-:Y:S01]  /*0600*/  VIADD R9, R5.reuse, 0x2800 ;  /* 0x0000280005097836 */ /* 0x040fe20000000000 */
[----:B------:R-:W-:Y:S01]  /*0610*/  ISETP.GE.U32.AND.EX P4, PT, R12, UR9, PT, P4 ;  /* 0x000000090c007c0c */ /* 0x000fe2000bf86140 */
[C---:B------:R-:W-:Y:S02]  /*0620*/  VIADD R8, R5.reuse, 0x2c00 ;  /* 0x00002c0005087836 */ /* 0x040fe40000000000 */
[----:B------:R-:W-:Y:S01]  /*0630*/  VIADD R12, R5, 0x3000 ;  /* 0x00003000050c7836 */ /* 0x000fe20000000000 */
[----:B------:R-:W-:-:S02]  /*0640*/  ISETP.GE.U32.AND P2, PT, R9, UR8, PT ;  /* 0x0000000809007c0c */ /* 0x000fc4000bf46070 */
[----:B------:R-:W-:-:S04]  /*0650*/  SHF.R.S32.HI R14, RZ, 0x1f, R9 ;  /* 0x0000001fff0e7819 */ /* 0x000fc80000011409 */
[----:B------:R-:W-:Y:S01]  /*0660*/  ISETP.GE.U32.AND.EX P2, PT, R14, UR9, PT, P2 ;  /* 0x000000090e007c0c */ /* 0x000fe2000bf46120 */
[----:B------:R-:W2:Y:S01]  /*0670*/  @!P3 LDG.E R17, desc[UR10][R10.64+0x3000] ;  /* 0x0030000a0a11b981 */ /* 0x000ea2000c1e1900 */
[----:B---3--:R-:W-:Y:S01]  /*0680*/  @!P6 FFMA R0, R15, R15, R0 ;  /* 0x0000000f0f00e223 */ /* 0x008fe20000000000 */
[----:B------:R-:W-:Y:S02]  /*0690*/  ISETP.GE.U32.AND P6, PT, R8, UR8, PT ;  /* 0x0000000808007c0c */ /* 0x000fe4000bfc6070 */
[----:B------:R-:W3:Y:S01]  /*06a0*/  @!P0 LDG.E R15, desc[UR10][R10.64+0x1000] ;  /* 0x0010000a0a0f8981 */ /* 0x000ee2000c1e1900 */
[----:B------:R-:W-:-:S04]  /*06b0*/  SHF.R.S32.HI R8, RZ, 0x1f, R8 ;  /* 0x0000001fff087819 */ /* 0x000fc80000011408 */
[----:B------:R-:W-:Y:S01]  /*06c0*/  ISETP.GE.U32.AND.EX P6, PT, R8, UR9, PT, P6 ;  /* 0x0000000908007c0c */ /* 0x000fe2000bfc6160 */
[----:B------:R-:W-:Y:S02]  /*06d0*/  VIADD R8, R5, 0x3400 ;  /* 0x0000340005087836 */ /* 0x000fe40000000000 */
[----:B----4-:R-:W-:Y:S01]  /*06e0*/  @!P5 FFMA R0, R25, R25, R0 ;  /* 0x000000191900d223 */ /* 0x010fe20000000000 */
[----:B------:R-:W-:Y:S02]  /*06f0*/  ISETP.GE.U32.AND P5, PT, R12, UR8, PT ;  /* 0x000000080c007c0c */ /* 0x000fe4000bfa6070 */
[----:B------:R-:W-:Y:S01]  /*0700*/  SHF.R.S32.HI R12, RZ, 0x1f, R12 ;  /* 0x0000001fff0c7819 */ /* 0x000fe2000001140c */
[----:B------:R-:W-:-:S03]  /*0710*/  @!P1 FFMA R0, R13, R13, R0 ;  /* 0x0000000d0d009223 */ /* 0x000fc60000000000 */
[----:B------:R-:W-:Y:S01]  /*0720*/  ISETP.GE.U32.AND.EX P5, PT, R12, UR9, PT, P5 ;  /* 0x000000090c007c0c */ /* 0x000fe2000bfa6150 */
[----:B------:R-:W4:Y:S01]  /*0730*/  @!P4 LDG.E R13, desc[UR10][R10.64+0x2000] ;  /* 0x0020000a0a0dc981 */ /* 0x000f22000c1e1900 */
[----:B------:R-:W-:Y:S02]  /*0740*/  ISETP.GE.U32.AND P1, PT, R8, UR8, PT ;  /* 0x0000000808007c0c */ /* 0x000fe4000bf26070 */
[----:B------:R-:W-:Y:S01]  /*0750*/  SHF.R.S32.HI R12, RZ, 0x1f, R8 ;  /* 0x0000001fff0c7819 */ /* 0x000fe20000011408 */
[----:B------:R-:W-:-:S03]  /*0760*/  IMAD.WIDE R8, R9, 0x4, R6 ;  /* 0x0000000409087825 */ /* 0x000fc600078e0206 */
[----:B------:R-:W-:Y:S02]  /*0770*/  ISETP.GE.U32.AND.EX P1, PT, R12, UR9, PT, P1 ;  /* 0x000000090c007c0c */ /* 0x000fe4000bf26110 */
[----:B------:R-:W5:Y:S04]  /*0780*/  @!P2 LDG.E R19, desc[UR10][R8.64] ;  /* 0x0000000a0813a981 */ /* 0x000f68000c1e1900 */
[----:B------:R-:W5:Y:S04]  /*0790*/  @!P6 LDG.E R21, desc[UR10][R8.64+0x1000] ;  /* 0x0010000a0815e981 */ /* 0x000f68000c1e1900 */
[----:B------:R-:W5:Y:S04]  /*07a0*/  @!P5 LDG.E R23, desc[UR10][R8.64+0x2000] ;  /* 0x0020000a0817d981 */ /* 0x000f68000c1e1900 */
[----:B------:R-:W5:Y:S01]  /*07b0*/  @!P1 LDG.E R25, desc[UR10][R8.64+0x3000] ;  /* 0x0030000a08199981 */ /* 0x000f62000c1e1900 */
[----:B------:R-:W-:-:S04]  /*07c0*/  UIADD3 UR6, UP1, UPT, UR6, -0x10, URZ ;  /* 0xfffffff006067890 */ /* 0x000fc8000ff3e0ff */
[----:B------:R-:W-:Y:S02]  /*07d0*/  UIADD3.X UR7, UPT, UPT, UR7, -0x1, URZ, UP1, !UPT ;  /* 0xffffffff07077890 */ /* 0x000fe40008ffe4ff */
[----:B------:R-:W-:-:S04]  /*07e0*/  UISETP.GT.U32.AND UP1, UPT, UR6, 0xc, UPT ;  /* 0x0000000c0600788c */ /* 0x000fc8000bf24070 */
[----:B------:R-:W-:Y:S01]  /*07f0*/  UISETP.GT.AND.EX UP1, UPT, UR7, URZ, UPT, UP1 ;  /* 0x000000ff0700728c */ /* 0x000fe2000bf24310 */
[----:B------:R-:W-:Y:S01]  /*0800*/  VIADD R5, R5, 0x4000 ;  /* 0x0000400005057836 */ /* 0x000fe20000000000 */
[----:B------:R-:W-:Y:S01]  /*0810*/  UIADD3 UR4, UPT, UPT, UR4, 0x10, URZ ;  /* 0x0000001004047890 */ /* 0x000fe2000fffe0ff */
[----:B---3--:R-:W-:-:S04]  /*0820*/  @!P0 FFMA R0, R15, R15, R0 ;  /* 0x0000000f0f008223 */ /* 0x008fc80000000000 */
[----:B----4-:R-:W-:-:S04]  /*0830*/  @!P4 FFMA R0, R13, R13, R0 ;  /* 0x0000000d0d00c223 */ /* 0x010fc80000000000 */
[----:B--2---:R-:W-:-:S04]  /*0840*/  @!P3 FFMA R0, R17, R17, R0 ;  /* 0x000000111100b223 */ /* 0x004fc80000000000 */
[----:B-----5:R-:W-:-:S04]  /*0850*/  @!P2 FFMA R0, R19, R19, R0 ;  /* 0x000000131300a223 */ /* 0x020fc80000000000 */
[----:B------:R-:W-:-:S04]  /*0860*/  @!P6 FFMA R0, R21, R21, R0 ;  /* 0x000000151500e223 */ /* 0x000fc80000000000 */
[----:B------:R-:W-:-:S04]  /*0870*/  @!P5 FFMA R0, R23, R23, R0 ;  /* 0x000000171700d223 */ /* 0x000fc80000000000 */
[----:B------:R-:W-:Y:S01]  /*0880*/  @!P1 FFMA R0, R25, R25, R0 ;  /* 0x0000001919009223 */ /* 0x000fe20000000000 */
[----:B------:R-:W-:Y:S06]  /*0890*/  BRA.U UP1, `(.L_x_11) ;  /* 0xfffffff901587547 */ /* 0x000fec000b83ffff */
.L_x_10:
[----:B------:R-:W-:-:S04]  /*08a0*/  UISETP.GT.U32.AND UP1, UPT, UR6, 0x4, UPT ;  /* 0x000000040600788c */ /* 0x000fc8000bf24070 */
[----:B------:R-:W-:-:S09]  /*08b0*/  UISETP.GT.AND.EX UP1, UPT, UR7, URZ, UPT, UP1 ;  /* 0x000000ff0700728c */ /* 0x000fd2000bf24310 */
[----:B------:R-:W-:Y:S05]  /*08c0*/  BRA.U !UP1, `(.L_x_12) ;  /* 0x0000000109ec7547 */ /* 0x000fea000b800000 */
[----:B------:R-:W0:Y:S01]  /*08d0*/  LDCU.64 UR8, c[0x0][0x390] ;  /* 0x00007200ff0877ac */ /* 0x000e220008000a00 */
[----:B------:R-:W3:Y:S01]  /*08e0*/  LDC.64 R8, c[0x0][0x380] ;  /* 0x0000e000ff087b82 */ /* 0x000ee20000000a00 */
[----:B------:R-:W-:-:S05]  /*08f0*/  VIADD R7, R5, 0xfffff800 ;  /* 0xfffff80005077836 */ /* 0x000fca0000000000 */
[----:B------:R-:W-:Y:S02]  /*0900*/  SHF.R.S32.HI R6, RZ, 0x1f, R7 ;  /* 0x0000001fff067819 */ /* 0x000fe40000011407 */
[----:B0-----:R-:W-:-:S04]  /*0910*/  ISETP.GE.U32.AND P5, PT, R7, UR8, PT ;  /* 0x0000000807007c0c */ /* 0x001fc8000bfa6070 */
[----:B------:R-:W-:Y:S01]  /*0920*/  ISETP.GE.U32.AND.EX P5, PT, R6, UR9, PT, P5 ;  /* 0x0000000906007c0c */ /* 0x000fe2000bfa6150 */
[----:B---3--:R-:W-:-:S12]  /*0930*/  IMAD.WIDE R6, R7, 0x4, R8 ;  /* 0x0000000407067825 */ /* 0x008fd800078e0208 */
[----:B------:R-:W3:Y:S01]  /*0940*/  @!P5 LDG.E R11, desc[UR10][R6.64] ;  /* 0x0000000a060bd981 */ /* 0x000ee2000c1e1900 */
[C---:B------:R-:W-:Y:S01]  /*0950*/  VIADD R10, R5.reuse, 0xfffffc00 ;  /* 0xfffffc00050a7836 */ /* 0x040fe20000000000 */
[C---:B------:R-:W-:Y:S01]  /*0960*/  ISETP.GE.U32.AND P4, PT, R5.reuse, UR8, PT ;  /* 0x0000000805007c0c */ /* 0x040fe2000bf86070 */
[C---:B------:R-:W-:Y:S02]  /*0970*/  VIADD R14, R5.reuse, 0x1000 ;  /* 0x00001000050e7836 */ /* 0x040fe40000000000 */
[C---:B------:R-:W-:Y:S01]  /*0980*/  VIADD R13, R5.reuse, 0x800 ;  /* 0x00000800050d7836 */ /* 0x040fe20000000000 */
[----:B------:R-:W-:Y:S02]  /*0990*/  ISETP.GE.U32.AND P0, PT, R10, UR8, PT ;  /* 0x000000080a007c0c */ /* 0x000fe4000bf06070 */
[----:B------:R-:W-:Y:S01]  /*09a0*/  SHF.R.S32.HI R12, RZ, 0x1f, R10 ;  /* 0x0000001fff0c7819 */ /* 0x000fe2000001140a */
[----:B------:R-:W-:Y:S01]  /*09b0*/  VIADD R10, R5, 0x400 ;  /* 0x00000400050a7836 */ /* 0x000fe20000000000 */
[----:B------:R-:W-:-:S02]  /*09c0*/  ISETP.GE.U32.AND P2, PT, R13, UR8, PT ;  /* 0x000000080d007c0c */ /* 0x000fc4000bf46070 */
[----:B------:R-:W-:Y:S02]  /*09d0*/  ISETP.GE.U32.AND.EX P0, PT, R12, UR9, PT, P0 ;  /* 0x000000090c007c0c */ /* 0x000fe4000bf06100 */
[----:B------:R-:W-:Y:S01]  /*09e0*/  SHF.R.S32.HI R12, RZ, 0x1f, R5 ;  /* 0x0000001fff0c7819 */ /* 0x000fe20000011405 */
[----:B------:R-:W-:Y:S01]  /*09f0*/  VIADD R5, R14, 0xfffffc00 ;  /* 0xfffffc000e057836 */ /* 0x000fe20000000000 */
[----:B------:R-:W-:Y:S02]  /*0a00*/  ISETP.GE.U32.AND P3, PT, R10, UR8, PT ;  /* 0x000000080a007c0c */ /* 0x000fe4000bf66070 */
[----:B------:R-:W-:Y:S02]  /*0a10*/  SHF.R.S32.HI R10, RZ, 0x1f, R10 ;  /* 0x0000001fff0a7819 */ /* 0x000fe4000001140a */
[----:B------:R-:W-:Y:S02]  /*0a20*/  ISETP.GE.U32.AND.EX P4, PT, R12, UR9, PT, P4 ;  /* 0x000000090c007c0c */ /* 0x000fe4000bf86140 */
[----:B------:R-:W-:-:S02]  /*0a30*/  ISETP.GE.U32.AND.EX P3, PT, R10, UR9, PT, P3 ;  /* 0x000000090a007c0c */ /* 0x000fc4000bf66130 */
[----:B------:R-:W-:Y:S02]  /*0a40*/  SHF.R.S32.HI R12, RZ, 0x1f, R13 ;  /* 0x0000001fff0c7819 */ /* 0x000fe4000001140d */
[----:B------:R-:W-:Y:S02]  /*0a50*/  ISETP.GE.U32.AND P6, PT, R5, UR8, PT ;  /* 0x0000000805007c0c */ /* 0x000fe4000bfc6070 */
[----:B------:R-:W-:Y:S02]  /*0a60*/  SHF.R.S32.HI R10, RZ, 0x1f, R5 ;  /* 0x0000001fff0a7819 */ /* 0x000fe40000011405 */
[----:B------:R-:W-:Y:S01]  /*0a70*/  ISETP.GE.U32.AND.EX P2, PT, R12, UR9, PT, P2 ;  /* 0x000000090c007c0c */ /* 0x000fe2000bf46120 */
[----:B------:R-:W4:Y:S01]  /*0a80*/  @!P0 LDG.E R5, desc[UR10][R6.64+0x1000] ;  /* 0x0010000a06058981 */ /* 0x000f22000c1e1900 */
[----:B------:R-:W-:Y:S01]  /*0a90*/  ISETP.GE.U32.AND.EX P6, PT, R10, UR9, PT, P6 ;  /* 0x000000090a007c0c */ /* 0x000fe2000bfc6160 */
[----:B------:R-:W-:Y:S01]  /*0aa0*/  IMAD.WIDE R8, R13, 0x4, R8 ;  /* 0x000000040d087825 */ /* 0x000fe200078e0208 */
[C---:B------:R-:W-:Y:S01]  /*0ab0*/  IADD3 R10, PT, PT, R14.reuse, 0x400, RZ ;  /* 0x000004000e0a7810 */ /* 0x040fe20007ffe0ff */
[----:B------:R-:W5:Y:S01]  /*0ac0*/  @!P4 LDG.E R13, desc[UR10][R6.64+0x2000] ;  /* 0x0020000a060dc981 */ /* 0x000f62000c1e1900 */
[----:B------:R-:W-:-:S02]  /*0ad0*/  ISETP.GE.U32.AND P1, PT, R14, UR8, PT ;  /* 0x000000080e007c0c */ /* 0x000fc4000bf26070 */
[----:B------:R-:W-:-:S04]  /*0ae0*/  SHF.R.S32.HI R15, RZ, 0x1f, R14 ;  /* 0x0000001fff0f7819 */ /* 0x000fc8000001140e */
[----:B------:R-:W-:Y:S02]  /*0af0*/  ISETP.GE.U32.AND.EX P1, PT, R15, UR9, PT, P1 ;  /* 0x000000090f007c0c */ /* 0x000fe4000bf26110 */
[----:B------:R-:W2:Y:S04]  /*0b00*/  @!P2 LDG.E R15, desc[UR10][R8.64] ;  /* 0x0000000a080fa981 */ /* 0x000ea8000c1e1900 */
[----:B------:R-:W2:Y:S07]  /*0b10*/  @!P6 LDG.E R17, desc[UR10][R8.64+0x1000] ;  /* 0x0010000a0811e981 */ /* 0x000eae000c1e1900 */
[----:B------:R-:W2:Y:S01]  /*0b20*/  @!P1 LDG.E R19, desc[UR10][R8.64+0x2000] ;  /* 0x0020000a08139981 */ /* 0x000ea2000c1e1900 */
[----:B---3--:R-:W-:Y:S01]  /*0b30*/  @!P5 FFMA R0, R11, R11, R0 ;  /* 0x0000000b0b00d223 */ /* 0x008fe20000000000 */
[----:B------:R-:W-:-:S02]  /*0b40*/  ISETP.GE.U32.AND P5, PT, R10, UR8, PT ;  /* 0x000000080a007c0c */ /* 0x000fc4000bfa6070 */
[----:B------:R-:W3:Y:S01]  /*0b50*/  @!P3 LDG.E R11, desc[UR10][R6.64+0x3000] ;  /* 0x0030000a060bb981 */ /* 0x000ee2000c1e1900 */
[----:B------:R-:W-:-:S04]  /*0b60*/  SHF.R.S32.HI R10, RZ, 0x1f, R10 ;  /* 0x0000001fff0a7819 */ /* 0x000fc8000001140a */
[----:B------:R-:W-:-:S13]  /*0b70*/  ISETP.GE.U32.AND.EX P5, PT, R10, UR9, PT, P5 ;  /* 0x000000090a007c0c */ /* 0x000fda000bfa6150 */
[----:B------:R-:W2:Y:S01]  /*0b80*/  @!P5 LDG.E R21, desc[UR10][R8.64+0x3000] ;  /* 0x0030000a0815d981 */ /* 0x000ea2000c1e1900 */
[----:B----4-:R-:W-:-:S04]  /*0b90*/  @!P0 FFMA R0, R5, R5, R0 ;  /* 0x0000000505008223 */ /* 0x010fc80000000000 */
[----:B-----5:R-:W-:Y:S01]  /*0ba0*/  @!P4 FFMA R0, R13, R13, R0 ;  /* 0x0000000d0d00c223 */ /* 0x020fe20000000000 */
[----:B------:R-:W-:Y:S01]  /*0bb0*/  UIADD3 UR6, UP0, UPT, UR6, -0x4, URZ ;  /* 0xfffffffc06067890 */ /* 0x000fe2000ff1e0ff */
[----:B------:R-:W-:Y:S01]  /*0bc0*/  VIADD R5, R14, 0x1000 ;  /* 0x000010000e057836 */ /* 0x000fe20000000000 */
[----:B------:R-:W-:Y:S02]  /*0bd0*/  UIADD3 UR4, UPT, UPT, UR4, 0x4, URZ ;  /* 0x0000000404047890 */ /* 0x000fe4000fffe0ff */
[----:B------:R-:W-:Y:S02]  /*0be0*/  UIADD3.X UR7, UPT, UPT, UR7, -0x1, URZ, UP0, !UPT ;  /* 0xffffffff07077890 */ /* 0x000fe400087fe4ff */
[----:B------:R-:W-:Y:S02]  /*0bf0*/  UIADD3 UR6, UP0, UPT, UR6, -0x4, URZ ;  /* 0xfffffffc06067890 */ /* 0x000fe4000ff1e0ff */
[----:B------:R-:W-:Y:S02]  /*0c00*/  UIADD3 UR4, UPT, UPT, UR4, 0x4, URZ ;  /* 0x0000000404047890 */ /* 0x000fe4000fffe0ff */
[----:B------:R-:W-:-:S02]  /*0c10*/  UIADD3.X UR7, UPT, UPT, UR7, -0x1, URZ, UP0, !UPT ;  /* 0xffffffff07077890 */ /* 0x000fc400087fe4ff */
[----:B------:R-:W-:Y:S01]  /*0c20*/  UPLOP3.LUT UP0, UPT, UPT, UPT, UPT, 0x40, 0x4 ;  /* 0x000000000004789c */ /* 0x000fe20003f0e870 */
[----:B---3--:R-:W-:-:S04]  /*0c30*/  @!P3 FFMA R0, R11, R11, R0 ;  /* 0x0000000b0b00b223 */ /* 0x008fc80000000000 */
[----:B--2---:R-:W-:-:S04]  /*0c40*/  @!P2 FFMA R0, R15, R15, R0 ;  /* 0x0000000f0f00a223 */ /* 0x004fc80000000000 */
[----:B------:R-:W-:-:S04]  /*0c50*/  @!P6 FFMA R0, R17, R17, R0 ;  /* 0x000000111100e223 */ /* 0x000fc80000000000 */
[----:B------:R-:W-:-:S04]  /*0c60*/  @!P1 FFMA R0, R19, R19, R0 ;  /* 0x0000001313009223 */ /* 0x000fc80000000000 */
[----:B------:R-:W-:-:S07]  /*0c70*/  @!P5 FFMA R0, R21, R21, R0 ;  /* 0x000000151500d223 */ /* 0x000fce0000000000 */
.L_x_12:
[----:B------:R-:W-:-:S04]  /*0c80*/  UISETP.NE.U32.AND UP1, UPT, UR6, URZ, UPT ;  /* 0x000000ff0600728c */ /* 0x000fc8000bf25070 */
[----:B------:R-:W-:-:S09]  /*0c90*/  UISETP.NE.OR.EX UP0, UPT, UR7, URZ, UP0, UP1 ;  /* 0x000000ff0700728c */ /* 0x000fd20008705710 */
[----:B------:R-:W-:Y:S05]  /*0ca0*/  BRA.U !UP0, `(.L_x_8) ;  /* 0x00000001087c7547 */ /* 0x000fea000b800000 */
.L_x_9:
[C---:B------:R-:W-:Y:S01]  /*0cb0*/  VIADD R7, R5.reuse, 0xfffff800 ;  /* 0xfffff80005077836 */ /* 0x040fe20000000000 */
[C---:B--2---:R-:W-:Y:S01]  /*0cc0*/  ISETP.GE.U32.AND P2, PT, R5.reuse, UR14, PT ;  /* 0x0000000e05007c0c */ /* 0x044fe2000bf46070 */
[----:B------:R-:W-:Y:S01]  /*0cd0*/  VIADD R6, R5, 0xfffffc00 ;  /* 0xfffffc0005067836 */ /* 0x000fe20000000000 */
[----:B------:R-:W-:Y:S02]  /*0ce0*/  SHF.R.S32.HI R9, RZ, 0x1f, R5 ;  /* 0x0000001fff097819 */ /* 0x000fe40000011405 */
[----:B------:R-:W-:Y:S02]  /*0cf0*/  ISETP.GE.U32.AND P0, PT, R7, UR14, PT ;  /* 0x0000000e07007c0c */ /* 0x000fe4000bf06070 */
[----:B------:R-:W-:Y:S02]  /*0d00*/  SHF.R.S32.HI R8, RZ, 0x1f, R7 ;  /* 0x0000001fff087819 */ /* 0x000fe40000011407 */
[----:B------:R-:W-:Y:S02]  /*0d10*/  ISETP.GE.U32.AND P1, PT, R6, UR14, PT ;  /* 0x0000000e06007c0c */ /* 0x000fe4000bf26070 */
[----:B------:R-:W-:-:S02]  /*0d20*/  ISETP.GE.U32.AND.EX P0, PT, R8, UR15, PT, P0 ;  /* 0x0000000f08007c0c */ /* 0x000fc4000bf06100 */
[----:B------:R-:W-:Y:S01]  /*0d30*/  SHF.R.S32.HI R8, RZ, 0x1f, R6 ;  /* 0x0000001fff087819 */ /* 0x000fe20000011406 */
[----:B------:R-:W-:Y:S01]  /*0d40*/  VIADD R6, R5, 0x400 ;  /* 0x0000040005067836 */ /* 0x000fe20000000000 */
[----:B------:R-:W-:Y:S02]  /*0d50*/  ISETP.GE.U32.AND.EX P2, PT, R9, UR15, PT, P2 ;  /* 0x0000000f09007c0c */ /* 0x000fe4000bf46120 */
[----:B------:R-:W-:Y:S02]  /*0d60*/  ISETP.GE.U32.AND.EX P1, PT, R8, UR15, PT, P1 ;  /* 0x0000000f08007c0c */ /* 0x000fe4000bf26110 */
[----:B------:R-:W-:Y:S02]  /*0d70*/  ISETP.GE.U32.AND P3, PT, R6, UR14, PT ;  /* 0x0000000e06007c0c */ /* 0x000fe4000bf66070 */
[----:B------:R-:W-:Y:S01]  /*0d80*/  SHF.R.S32.HI R8, RZ, 0x1f, R6 ;  /* 0x0000001fff087819 */ /* 0x000fe20000011406 */
[----:B-1----:R-:W-:-:S03]  /*0d90*/  IMAD.WIDE R6, R7, 0x4, R2 ;  /* 0x0000000407067825 */ /* 0x002fc600078e0202 */
[----:B------:R-:W-:Y:S02]  /*0da0*/  ISETP.GE.U32.AND.EX P3, PT, R8, UR15, PT, P3 ;  /* 0x0000000f08007c0c */ /* 0x000fe4000bf66130 */
[----:B------:R-:W2:Y:S04]  /*0db0*/  @!P0 LDG.E R9, desc[UR10][R6.64] ;  /* 0x0000000a06098981 */ /* 0x000ea8000c1e1900 */
[----:B------:R-:W3:Y:S04]  /*0dc0*/  @!P1 LDG.E R11, desc[UR10][R6.64+0x1000] ;  /* 0x0010000a060b9981 */ /* 0x000ee8000c1e1900 */
[----:B------:R-:W4:Y:S04]  /*0dd0*/  @!P2 LDG.E R13, desc[UR10][R6.64+0x2000] ;  /* 0x0020000a060da981 */ /* 0x000f28000c1e1900 */
[----:B------:R-:W5:Y:S01]  /*0de0*/  @!P3 LDG.E R15, desc[UR10][R6.64+0x3000] ;  /* 0x0030000a060fb981 */ /* 0x000f62000c1e1900 */
[----:B------:R-:W-:Y:S01]  /*0df0*/  UIADD3 UR6, UP0, UPT, UR6, -0x4, URZ ;  /* 0xfffffffc06067890 */ /* 0x000fe2000ff1e0ff */
[----:B------:R-:W-:Y:S01]  /*0e00*/  VIADD R5, R5, 0x1000 ;  /* 0x0000100005057836 */ /* 0x000fe20000000000 */
[----:B------:R-:W-:-:S02]  /*0e10*/  UIADD3 UR4, UPT, UPT, UR4, 0x4, URZ ;  /* 0x0000000404047890 */ /* 0x000fc4000fffe0ff */
[----:B0-----:R-:W-:Y:S02]  /*0e20*/  UIADD3.X UR7, UPT, UPT, UR7, -0x1, URZ, UP0, !UPT ;  /* 0xffffffff07077890 */ /* 0x001fe400087fe4ff */
[----:B------:R-:W-:-:S04]  /*0e30*/  UISETP.NE.U32.AND UP0, UPT, UR6, URZ, UPT ;  /* 0x000000ff0600728c */ /* 0x000fc8000bf05070 */
[----:B------:R-:W-:Y:S01]  /*0e40*/  UISETP.NE.AND.EX UP0, UPT, UR7, URZ, UPT, UP0 ;  /* 0x000000ff0700728c */ /* 0x000fe2000bf05300 */
[----:B--2---:R-:W-:-:S04]  /*0e50*/  @!P0 FFMA R0, R9, R9, R0 ;  /* 0x0000000909008223 */ /* 0x004fc80000000000 */
[----:B---3--:R-:W-:-:S04]  /*0e60*/  @!P1 FFMA R0, R11, R11, R0 ;  /* 0x0000000b0b009223 */ /* 0x008fc80000000000 */
[----:B----4-:R-:W-:-:S04]  /*0e70*/  @!P2 FFMA R0, R13, R13, R0 ;  /* 0x0000000d0d00a223 */ /* 0x010fc80000000000 */
[----:B-----5:R-:W-:Y:S01]  /*0e80*/  @!P3 FFMA R0, R15, R15, R0 ;  /* 0x0000000f0f00b223 */ /* 0x020fe20000000000 */
[----:B------:R-:W-:Y:S06]  /*0e90*/  BRA.U UP0, `(.L_x_9) ;  /* 0xfffffffd00847547 */ /* 0x000fec000b83ffff */
.L_x_8:
[----:B------:R-:W-:-:S04]  /*0ea0*/  UISETP.NE.U32.AND UP0, UPT, UR12, URZ, UPT ;  /* 0x000000ff0c00728c */ /* 0x000fc8000bf05070 */
[----:B------:R-:W-:-:S09]  /*0eb0*/  UISETP.NE.AND.EX UP0, UPT, UR5, URZ, UPT, UP0 ;  /* 0x000000ff0500728c */ /* 0x000fd2000bf05300 */
[----:B------:R-:W-:Y:S05]  /*0ec0*/  BRA.U !UP0, `(.L_x_7) ;  /* 0x0000000108447547 */ /* 0x000fea000b800000 */
[----:B------:R-:W-:Y:S01]  /*0ed0*/  USHF.L.U32 UR4, UR4, 0xa, URZ ;  /* 0x0000000a04047899 */ /* 0x000fe200080006ff */
[----:B------:R-:W3:Y:S05]  /*0ee0*/  LDCU.64 UR6, c[0x0][0x390] ;  /* 0x00007200ff0677ac */ /* 0x000eea0008000a00 */
[----:B0-----:R-:W-:-:S07]  /*0ef0*/  LOP3.LUT R4, R4, UR4, RZ, 0xfc, !PT ;  /* 0x0000000404047c12 */ /* 0x001fce000f8efcff */
.L_x_13:
[----:B---3--:R-:W-:Y:S02]  /*0f00*/  ISETP.GE.U32.AND P0, PT, R4, UR6, PT ;  /* 0x0000000604007c0c */ /* 0x008fe4000bf06070 */
[----:B------:R-:W-:-:S04]  /*0f10*/  SHF.R.S32.HI R5, RZ, 0x1f, R4 ;  /* 0x0000001fff057819 */ /* 0x000fc80000011404 */
[----:B------:R-:W-:-:S13]  /*0f20*/  ISETP.GE.U32.AND.EX P0, PT, R5, UR7, PT, P0 ;  /* 0x0000000705007c0c */ /* 0x000fda000bf06100 */
[----:B-1----:R-:W0:Y:S02]  /*0f30*/  @!P0 LDC.64 R2, c[0x0][0x380] ;  /* 0x0000e000ff028b82 */ /* 0x002e240000000a00 */
[----:B0-----:R-:W-:-:S04]  /*0f40*/  @!P0 LEA R2, P1, R4, R2, 0x2 ;  /* 0x0000000204028211 */ /* 0x001fc800078210ff */
[----:B------:R-:W-:-:S06]  /*0f50*/  @!P0 LEA.HI.X R3, R4, R3, R5, 0x2, P1 ;  /* 0x0000000304038211 */ /* 0x000fcc00008f1405 */
[----:B------:R-:W3:Y:S01]  /*0f60*/  @!P0 LDG.E R3, desc[UR10][R2.64] ;  /* 0x0000000a02038981 */ /* 0x000ee2000c1e1900 */
[----:B------:R-:W-:Y:S01]  /*0f70*/  UIADD3 UR12, UP0, UPT, UR12, -0x1, URZ ;  /* 0xffffffff0c0c7890 */ /* 0x000fe2000ff1e0ff */
[----:B------:R-:W-:-:S03]  /*0f80*/  VIADD R4, R4, 0x400 ;  /* 0x0000040004047836 */ /* 0x000fc60000000000 */
[----:B------:R-:W-:Y:S02]  /*0f90*/  UIADD3.X UR5, UPT, UPT, UR5, -0x1, URZ, UP0, !UPT ;  /* 0xffffffff05057890 */ /* 0x000fe400087fe4ff */
[----:B------:R-:W-:-:S04]  /*0fa0*/  UISETP.NE.U32.AND UP0, UPT, UR12, URZ, UPT ;  /* 0x000000ff0c00728c */ /* 0x000fc8000bf05070 */
[----:B------:R-:W-:Y:S01]  /*0fb0*/  UISETP.NE.AND.EX UP0, UPT, UR5, URZ, UPT, UP0 ;  /* 0x000000ff0500728c */ /* 0x000fe2000bf05300 */
[----:B---3--:R-:W-:-:S08]  /*0fc0*/  @!P0 FFMA R0, R3, R3, R0 ;  /* 0x0000000303008223 */ /* 0x008fd00000000000 */
[----:B------:R-:W-:Y:S05]  /*0fd0*/  BRA.U UP0, `(.L_x_13) ;  /* 0xfffffffd00c87547 */ /* 0x000fea000b83ffff */
.L_x_7:
[----:B-1----:R-:W1:Y:S01]  /*0fe0*/  SHFL.DOWN P0, R3, R0, 0x1, 0x1f ;  /* 0x08201f0000037f89 */ /* 0x002e620000000000 */
[----:B------:R-:W-:Y:S01]  /*0ff0*/  BSSY.RECONVERGENT B0, `(.L_x_14) ;  /* 0x0000071000007945 */ /* 0x000fe20003800200 */
[----:B------:R-:W3:Y:S01]  /*1000*/  S2R R6, SR_LANEID ;  /* 0x0000000000067919 */ /* 0x000ee20000000000 */
[----:B------:R-:W4:Y:S01]  /*1010*/  S2R R8, SR_TID.X ;  /* 0x0000000000087919 */ /* 0x000f220000002100 */
[----:B-1----:R-:W-:-:S05]  /*1020*/  @P0 FADD R3, R3, R0 ;  /* 0x0000000003030221 */ /* 0x002fca0000000000 */
[----:B------:R-:W1:Y:S01]  /*1030*/  SHFL.DOWN P0, R2, R3, 0x2, 0x1f ;  /* 0x08401f0003027f89 */ /* 0x000e620000000000 */
[----:B---3--:R-:W-:-:S13]  /*1040*/  ISETP.NE.AND P1, PT, R6, RZ, PT ;  /* 0x000000ff0600720c */ /* 0x008fda0003f25270 */
[----:B------:R-:W3:Y:S01]  /*1050*/  @!P1 S2R R7, SR_CgaCtaId ;  /* 0x0000000000079919 */ /* 0x000ee20000008800 */
[----:B------:R-:W-:Y:S01]  /*1060*/  @!P1 MOV R6, 0x400 ;  /* 0x0000040000069802 */ /* 0x000fe20000000f00 */
[----:B-1----:R-:W-:Y:S01]  /*1070*/  @P0 FADD R2, R3, R2 ;  /* 0x0000000203020221 */ /* 0x002fe20000000000 */
[----:B----4-:R-:W-:-:S04]  /*1080*/  @!P1 SHF.R.U32.HI R3, RZ, 0x3, R8 ;  /* 0x00000003ff039819 */ /* 0x010fc80000011608 */
[----:B------:R-:W1:Y:S01]  /*1090*/  SHFL.DOWN P0, R5, R2, 0x4, 0x1f ;  /* 0x08801f0002057f89 */ /* 0x000e620000000000 */
[----:B------:R-:W-:Y:S02]  /*10a0*/  @!P1 LOP3.LUT R3, R3, 0x7c, RZ, 0xc0, !PT ;  /* 0x0000007c03039812 */ /* 0x000fe400078ec0ff */
[----:B---3--:R-:W-:Y:S01]  /*10b0*/  @!P1 LEA R6, R7, R6, 0x18 ;  /* 0x0000000607069211 */ /* 0x008fe200078ec0ff */
[----:B-1----:R-:W-:-:S04]  /*10c0*/  @P0 FADD R5, R2, R5 ;  /* 0x0000000502050221 */ /* 0x002fc80000000000 */
[----:B------:R-:W-:Y:S01]  /*10d0*/  @!P1 IMAD.IADD R3, R3, 0x1, R6 ;  /* 0x0000000103039824 */ /* 0x000fe200078e0206 */
[----:B0-----:R-:W0:Y:S02]  /*10e0*/  SHFL.DOWN P0, R4, R5, 0x8, 0x1f ;  /* 0x09001f0005047f89 */ /* 0x001e240000000000 */
[----:B0-----:R-:W-:-:S05]  /*10f0*/  @P0 FADD R4, R5, R4 ;  /* 0x0000000405040221 */ /* 0x001fca0000000000 */
[----:B------:R-:W0:Y:S02]  /*1100*/  SHFL.DOWN P0, R0, R4, 0x10, 0x1f ;  /* 0x0a001f0004007f89 */ /* 0x000e240000000000 */
[----:B0-----:R-:W-:Y:S01]  /*1110*/  @P0 FADD R0, R4, R0 ;  /* 0x0000000004000221 */ /* 0x001fe20000000000 */
[----:B------:R-:W-:-:S04]  /*1120*/  ISETP.NE.AND P0, PT, R8, RZ, PT ;  /* 0x000000ff0800720c */ /* 0x000fc80003f05270 */
[----:B------:R0:W-:Y:S01]  /*1130*/  @!P1 STS [R3+0x20], R0 ;  /* 0x0000200003009388 */ /* 0x0001e20000000800 */
[----:B------:R-:W-:Y:S08]  /*1140*/  BAR.SYNC.DEFER_BLOCKING 0x0 ;  /* 0x0000000000007b1d */ /* 0x000ff00000010000 */
[----:B------:R-:W-:Y:S05]  /*1150*/  @P0 BRA `(.L_x_15) ;  /* 0x0000000400680947 */ /* 0x000fea0003800000 */
[----:B------:R-:W1:Y:S01]  /*1160*/  S2UR UR5, SR_CgaCtaId ;  /* 0x00000000000579c3 */ /* 0x000e620000008800 */
[----:B------:R-:W-:Y:S01]  /*1170*/  UMOV UR4, 0x400 ;  /* 0x0000040000047882 */ /* 0x000fe20000000000 */
[----:B------:R-:W0:Y:S01]  /*1180*/  LDCU.64 UR6, c[0x0][0x390] ;  /* 0x00007200ff0677ac */ /* 0x000e220008000a00 */
[----:B------:R-:W-:Y:S01]  /*1190*/  BSSY.RECONVERGENT B1, `(.L_x_16) ;  /* 0x0000035000017945 */ /* 0x000fe20003800200 */
[----:B0-----:R-:W0:Y:S01]  /*11a0*/  I2F.U64 R3, UR6 ;  /* 0x0000000600037d12 */ /* 0x001e220008301000 */
[----:B-1----:R-:W-:-:S09]  /*11b0*/  ULEA UR4, UR5, UR4, 0x18 ;  /* 0x0000000405047291 */ /* 0x002fd2000f8ec0ff */
[----:B------:R-:W1:Y:S01]  /*11c0*/  LDS.128 R4, [UR4+0x20] ;  /* 0x00002004ff047984 */ /* 0x000e620008000c00 */
[----:B0-----:R-:W0:Y:S03]  /*11d0*/  MUFU.RCP R2, R3 ;  /* 0x0000000300027308 */ /* 0x001e260000001000 */
[----:B------:R-:W3:Y:S04]  /*11e0*/  LDS.128 R20, [UR4+0x30] ;  /* 0x00003004ff147984 */ /* 0x000ee80008000c00 */
[----:B------:R-:W4:Y:S04]  /*11f0*/  LDS.128 R16, [UR4+0x40] ;  /* 0x00004004ff107984 */ /* 0x000f280008000c00 */
[----:B------:R-:W5:Y:S01]  /*1200*/  LDS.128 R12, [UR4+0x50] ;  /* 0x00005004ff0c7984 */ /* 0x000f620008000c00 */
[----:B-1----:R-:W-:-:S04]  /*1210*/  FADD R5, R0, R5 ;  /* 0x0000000500057221 */ /* 0x002fc80000000000 */
[----:B------:R-:W-:-:S04]  /*1220*/  FADD R6, R5, R6 ;  /* 0x0000000605067221 */ /* 0x000fc80000000000 */
[----:B------:R-:W-:-:S04]  /*1230*/  FADD R7, R6, R7 ;  /* 0x0000000706077221 */ /* 0x000fc80000000000 */
[----:B---3--:R-:W-:Y:S02]  /*1240*/  FADD R20, R7, R20 ;  /* 0x0000001407147221 */ /* 0x008fe40000000000 */
[----:B------:R-:W1:Y:S02]  /*1250*/  LDS.128 R4, [UR4+0x60] ;  /* 0x00006004ff047984 */ /* 0x000e640008000c00 */
[----:B------:R-:W-:-:S04]  /*1260*/  FADD R21, R20, R21 ;  /* 0x0000001514157221 */ /* 0x000fc80000000000 */
[----:B------:R-:W-:-:S04]  /*1270*/  FADD R22, R21, R22 ;  /* 0x0000001615167221 */ /* 0x000fc80000000000 */
[----:B------:R-:W-:-:S04]  /*1280*/  FADD R23, R22, R23 ;  /* 0x0000001716177221 */ /* 0x000fc80000000000 */
[----:B----4-:R-:W-:Y:S02]  /*1290*/  FADD R16, R23, R16 ;  /* 0x0000001017107221 */ /* 0x010fe40000000000 */
[----:B------:R-:W3:Y:S02]  /*12a0*/  LDS.128 R20, [UR4+0x70] ;  /* 0x00007004ff147984 */ /* 0x000ee40008000c00 */
[----:B------:R-:W-:-:S04]  /*12b0*/  FADD R17, R16, R17 ;  /* 0x0000001110117221 */ /* 0x000fc80000000000 */
[----:B------:R-:W-:-:S04]  /*12c0*/  FADD R18, R17, R18 ;  /* 0x0000001211127221 */ /* 0x000fc80000000000 */
[----:B------:R-:W-:-:S04]  /*12d0*/  FADD R19, R18, R19 ;  /* 0x0000001312137221 */ /* 0x000fc80000000000 */
[----:B-----5:R-:W-:Y:S02]  /*12e0*/  FADD R12, R19, R12 ;  /* 0x0000000c130c7221 */ /* 0x020fe40000000000 */
[----:B------:R-:W4:Y:S02]  /*12f0*/  LDS.128 R16, [UR4+0x80] ;  /* 0x00008004ff107984 */ /* 0x000f240008000c00 */
[----:B------:R-:W-:-:S04]  /*1300*/  FADD R13, R12, R13 ;  /* 0x0000000d0c0d7221 */ /* 0x000fc80000000000 */
[----:B------:R-:W-:-:S04]  /*1310*/  FADD R14, R13, R14 ;  /* 0x0000000e0d0e7221 */ /* 0x000fc80000000000 */
[----:B------:R-:W-:-:S04]  /*1320*/  FADD R15, R14, R15 ;  /* 0x0000000f0e0f7221 */ /* 0x000fc80000000000 */
[----:B-1----:R-:W-:Y:S02]  /*1330*/  FADD R4, R15, R4 ;  /* 0x000000040f047221 */ /* 0x002fe40000000000 */
[----:B------:R-:W1:Y:S02]  /*1340*/  LDS.128 R12, [UR4+0x90] ;  /* 0x00009004ff0c7984 */ /* 0x000e640008000c00 */
[----:B------:R-:W-:-:S04]  /*1350*/  FADD R5, R4, R5 ;  /* 0x0000000504057221 */ /* 0x000fc80000000000 */
[----:B------:R-:W-:Y:S01]  /*1360*/  FADD R6, R5, R6 ;  /* 0x0000000605067221 */ /* 0x000fe20000000000 */
[----:B0-----:R-:W-:-:S03]  /*1370*/  FFMA R5, -R3, R2, 1 ;  /* 0x3f80000003057423 */ /* 0x001fc60000000102 */
[----:B------:R-:W-:Y:S01]  /*1380*/  FADD R7, R6, R7 ;  /* 0x0000000706077221 */ /* 0x000fe20000000000 */
[----:B------:R-:W-:-:S03]  /*1390*/  FFMA R5, R2, R5, R2 ;  /* 0x0000000502057223 */ /* 0x000fc60000000002 */
[----:B---3--:R-:W-:-:S04]  /*13a0*/  FADD R20, R7, R20 ;  /* 0x0000001407147221 */ /* 0x008fc80000000000 */
[----:B------:R-:W-:-:S04]  /*13b0*/  FADD R21, R20, R21 ;  /* 0x0000001514157221 */ /* 0x000fc80000000000 */
[----:B------:R-:W-:-:S04]  /*13c0*/  FADD R22, R21, R22 ;  /* 0x0000001615167221 */ /* 0x000fc80000000000 */
[----:B------:R-:W-:-:S04]  /*13d0*/  FADD R23, R22, R23 ;  /* 0x0000001716177221 */ /* 0x000fc80000000000 */
[----:B----4-:R-:W-:-:S04]  /*13e0*/  FADD R16, R23, R16 ;  /* 0x0000001017107221 */ /* 0x010fc80000000000 */
[----:B------:R-:W-:-:S04]  /*13f0*/  FADD R17, R16, R17 ;  /* 0x0000001110117221 */ /* 0x000fc80000000000 */
[----:B------:R-:W-:-:S04]  /*1400*/  FADD R18, R17, R18 ;  /* 0x0000001211127221 */ /* 0x000fc80000000000 */
[----:B------:R-:W-:-:S04]  /*1410*/  FADD R19, R18, R19 ;  /* 0x0000001312137221 */ /* 0x000fc80000000000 */
[----:B-1----:R-:W-:-:S04]  /*1420*/  FADD R12, R19, R12 ;  /* 0x0000000c130c7221 */ /* 0x002fc80000000000 */
[----:B------:R-:W-:-:S04]  /*1430*/  FADD R13, R12, R13 ;  /* 0x0000000d0c0d7221 */ /* 0x000fc80000000000 */
[----:B------:R-:W-:-:S04]  /*1440*/  FADD R0, R13, R14 ;  /* 0x0000000e0d007221 */ /* 0x000fc80000000000 */
[----:B------:R-:W-:-:S04]  /*1450*/  FADD R0, R0, R15 ;  /* 0x0000000f00007221 */ /* 0x000fc80000000000 */
[----:B------:R-:W0:Y:S01]  /*1460*/  FCHK P0, R0, R3 ;  /* 0x0000000300007302 */ /* 0x000e220000000000 */
[----:B------:R-:W-:-:S04]  /*1470*/  FFMA R2, R0, R5, RZ ;  /* 0x0000000500027223 */ /* 0x000fc800000000ff */
[----:B------:R-:W-:-:S04]  /*1480*/  FFMA R4, -R3, R2, R0 ;  /* 0x0000000203047223 */ /* 0x000fc80000000100 */
[----:B------:R-:W-:Y:S01]  /*1490*/  FFMA R2, R5, R4, R2 ;  /* 0x0000000405027223 */ /* 0x000fe20000000002 */
[----:B0-----:R-:W-:Y:S06]  /*14a0*/  @!P0 BRA `(.L_x_17) ;  /* 0x00000000000c8947 */ /* 0x001fec0003800000 */
[----:B------:R-:W-:-:S07]  /*14b0*/  MOV R2, 0x14d0 ;  /* 0x000014d000027802 */ /* 0x000fce0000000f00 */
[----:B--2---:R-:W-:Y:S05]  /*14c0*/  CALL.REL.NOINC `($__internal_2_$__cuda_sm3x_div_rn_noftz_f32_slowpath) ;  /* 0x0000000c00507944 */ /* 0x004fea0003c00000 */
[----:B------:R-:W-:-:S07]  /*14d0*/  IMAD.MOV.U32 R2, RZ, RZ, R0 ;  /* 0x000000ffff027224 */ /* 0x000fce00078e0000 */
.L_x_17:
[----:B--2---:R-:W-:Y:S05]  /*14e0*/  BSYNC.RECONVERGENT B1 ;  /* 0x0000000000017941 */ /* 0x004fea0003800200 */
.L_x_16:
[----:B------:R-:W-:Y:S01]  /*14f0*/  FADD R3, R2, 9.9999997473787516356e-06 ;  /* 0x3727c5ac02037421 */ /* 0x000fe20000000000 */
[----:B------:R-:W-:Y:S03]  /*1500*/  BSSY.RECONVERGENT B1, `(.L_x_18) ;  /* 0x000000d000017945 */ /* 0x000fe60003800200 */
[----:B------:R-:W-:Y:S01]  /*1510*/  VIADD R2, R3, 0xf3000000 ;  /* 0xf300000003027836 */ /* 0x000fe20000000000 */
[----:B------:R0:W1:Y:S04]  /*1520*/  MUFU.RSQ R0, R3 ;  /* 0x0000000300007308 */ /* 0x0000680000001400 */
[----:B------:R-:W-:-:S13]  /*1530*/  ISETP.GT.U32.AND P0, PT, R2, 0x727fffff, PT ;  /* 0x727fffff0200780c */ /* 0x000fda0003f04070 */
[----:B01----:R-:W-:Y:S05]  /*1540*/  @!P0 BRA `(.L_x_19) ;  /* 0x0000000000108947 */ /* 0x003fea0003800000 */
[----:B------:R-:W-:-:S07]  /*1550*/  MOV R7, 0x1570 ;  /* 0x0000157000077802 */ /* 0x000fce0000000f00 */
[----:B------:R-:W-:Y:S05]  /*1560*/  CALL.REL.NOINC `($__internal_1_$__cuda_sm20_sqrt_rn_f32_slowpath) ;  /* 0x0000000800c87944 */ /* 0x000fea0003c00000 */
[----:B------:R-:W-:Y:S01]  /*1570*/  IMAD.MOV.U32 R2, RZ, RZ, R0 ;  /* 0x000000ffff027224 */ /* 0x000fe200078e0000 */
[----:B------:R-:W-:Y:S06]  /*1580*/  BRA `(.L_x_20) ;  /* 0x0000000000107947 */ /* 0x000fec0003800000 */
.L_x_19:
[----:B------:R-:W-:Y:S01]  /*1590*/  FMUL.FTZ R2, R3, R0 ;  /* 0x0000000003027220 */ /* 0x000fe20000410000 */
[----:B------:R-:W-:-:S03]  /*15a0*/  FMUL.FTZ R0, R0, 0.5 ;  /* 0x3f00000000007820 */ /* 0x000fc60000410000 */
[----:B------:R-:W-:-:S04]  /*15b0*/  FFMA R3, -R2, R2, R3 ;  /* 0x0000000202037223 */ /* 0x000fc80000000103 */
[----:B------:R-:W-:-:S07]  /*15c0*/  FFMA R2, R3, R0, R2 ;  /* 0x0000000003027223 */ /* 0x000fce0000000002 */
.L_x_20:
[----:B------:R-:W-:Y:S05]  /*15d0*/  BSYNC.RECONVERGENT B1 ;  /* 0x0000000000017941 */ /* 0x000fea0003800200 */
.L_x_18:
[----:B------:R-:W-:Y:S01]  /*15e0*/  VIADD R0, R2, 0x1800000 ;  /* 0x0180000002007836 */ /* 0x000fe20000000000 */
[----:B------:R-:W-:Y:S04]  /*15f0*/  BSSY.RECONVERGENT B1, `(.L_x_21) ;  /* 0x000000c000017945 */ /* 0x000fe80003800200 */
[----:B------:R-:W-:-:S04]  /*1600*/  LOP3.LUT R0, R0, 0x7f800000, RZ, 0xc0, !PT ;  /* 0x7f80000000007812 */ /* 0x000fc800078ec0ff */
[----:B------:R-:W-:-:S13]  /*1610*/  ISETP.GT.U32.AND P0, PT, R0, 0x1ffffff, PT ;  /* 0x01ffffff0000780c */ /* 0x000fda0003f04070 */
[----:B------:R-:W-:Y:S05]  /*1620*/  @P0 BRA `(.L_x_22) ;  /* 0x0000000000100947 */ /* 0x000fea0003800000 */
[----:B------:R-:W-:-:S07]  /*1630*/  MOV R4, 0x1650 ;  /* 0x0000165000047802 */ /* 0x000fce0000000f00 */
[----:B------:R-:W-:Y:S05]  /*1640*/  CALL.REL.NOINC `($__internal_0_$__cuda_sm20_rcp_rn_f32_slowpath) ;  /* 0x0000000400c07944 */ /* 0x000fea0003c00000 */
[----:B------:R-:W-:Y:S01]  /*1650*/  MOV R0, R3 ;  /* 0x0000000300007202 */ /* 0x000fe20000000f00 */
[----:B------:R-:W-:Y:S06]  /*1660*/  BRA `(.L_x_23) ;  /* 0x0000000000107947 */ /* 0x000fec0003800000 */
.L_x_22:
[----:B------:R-:W0:Y:S02]  /*1670*/  MUFU.RCP R3, R2 ;  /* 0x0000000200037308 */ /* 0x000e240000001000 */
[----:B0-----:R-:W-:-:S04]  /*1680*/  FFMA R0, R3, R2, -1 ;  /* 0xbf80000003007423 */ /* 0x001fc80000000002 */
[----:B------:R-:W-:-:S04]  /*1690*/  FADD.FTZ R0, -R0, -RZ ;  /* 0x800000ff00007221 */ /* 0x000fc80000010100 */
[----:B------:R-:W-:-:S07]  /*16a0*/  FFMA R0, R3, R0, R3 ;  /* 0x0000000003007223 */ /* 0x000fce0000000003 */
.L_x_23:
[----:B------:R-:W-:Y:S05]  /*16b0*/  BSYNC.RECONVERGENT B1 ;  /* 0x0000000000017941 */ /* 0x000fea0003800200 */
.L_x_21:
[----:B------:R-:W0:Y:S01]  /*16c0*/  S2UR UR5, SR_CgaCtaId ;  /* 0x00000000000579c3 */ /* 0x000e220000008800 */
[----:B------:R-:W-:Y:S02]  /*16d0*/  UMOV UR4, 0x400 ;  /* 0x0000040000047882 */ /* 0x000fe40000000000 */
[----:B0-----:R-:W-:-:S09]  /*16e0*/  ULEA UR4, UR5, UR4, 0x18 ;  /* 0x0000000405047291 */ /* 0x001fd2000f8ec0ff */
[----:B------:R1:W-:Y:S03]  /*16f0*/  STS [UR4+0xa4], R0 ;  /* 0x0000a400ff007988 */ /* 0x0003e60008000804 */
.L_x_15:
[----:B--2---:R-:W-:Y:S05]  /*1700*/  BSYNC.RECONVERGENT B0 ;  /* 0x0000000000007941 */ /* 0x004fea0003800200 */
.L_x_14:
[----:B------:R-:W2:Y:S01]  /*1710*/  LDCU.64 UR6, c[0x0][0x3a0] ;  /* 0x00007400ff0677ac */ /* 0x000ea20008000a00 */
[----:B------:R-:W3:Y:S01]  /*1720*/  S2UR UR5, SR_CgaCtaId ;  /* 0x00000000000579c3 */ /* 0x000ee20000008800 */
[----:B------:R-:W-:-:S07]  /*1730*/  UMOV UR4, 0x400 ;  /* 0x0000040000047882 */ /* 0x000fce0000000000 */
[----:B------:R-:W-:Y:S01]  /*1740*/  BAR.SYNC.DEFER_BLOCKING 0x0 ;  /* 0x0000000000007b1d */ /* 0x000fe20000010000 */
[----:B--2---:R-:W-:-:S04]  /*1750*/  ISETP.NE.U32.AND P0, PT, RZ, UR6, PT ;  /* 0x00000006ff007c0c */ /* 0x004fc8000bf05070 */
[----:B------:R-:W-:Y:S01]  /*1760*/  ISETP.NE.AND.EX P0, PT, RZ, UR7, PT, P0 ;  /* 0x00000007ff007c0c */ /* 0x000fe2000bf05300 */
[----:B---3--:R-:W-:-:S12]  /*1770*/  ULEA UR4, UR5, UR4, 0x18 ;  /* 0x0000000405047291 */ /* 0x008fd8000f8ec0ff */
[----:B------:R-:W-:Y:S05]  /*1780*/  @!P0 EXIT ;  /* 0x000000000000894d */ /* 0x000fea0003800000 */
[----:B------:R-:W-:Y:S01]  /*1790*/  UISETP.GE.U32.AND UP0, UPT, UR6, 0x4, UPT ;  /* 0x000000040600788c */ /* 0x000fe2000bf06070 */
[----:B01----:R-:W0:Y:S01]  /*17a0*/  LDS R0, [UR4+0xa4] ;  /* 0x0000a404ff007984 */ /* 0x003e220008000800 */
[----:B------:R-:W-:Y:S02]  /*17b0*/  ULOP3.LUT UR8, UR6, 0x3, URZ, 0xc0, !UPT ;  /* 0x0000000306087892 */ /* 0x000fe4000f8ec0ff */
[----:B------:R-:W-:Y:S01]  /*17c0*/  UISETP.GE.U32.AND.EX UP0, UPT, UR7, URZ, UPT, UP0 ;  /* 0x000000ff0700728c */ /* 0x000fe2000bf06100 */
[----:B------:R-:W-:Y:S01]  /*17d0*/  UMOV UR5, URZ ;  /* 0x000000ff00057c82 */ /* 0x000fe20008000000 */
[----:B------:R-:W-:Y:S02]  /*17e0*/  UMOV UR4, URZ ;  /* 0x000000ff00047c82 */ /* 0x000fe40008000000 */
[----:B------:R-:W-:-:S04]  /*17f0*/  ISETP.NE.U32.AND P0, PT, RZ, UR8, PT ;  /* 0x00000008ff007c0c */ /* 0x000fc8000bf05070 */
[----:B------:R-:W-:Y:S01]  /*1800*/  ISETP.NE.AND.EX P0, PT, RZ, UR5, PT, P0 ;  /* 0x00000005ff007c0c */ /* 0x000fe2000bf05300 */
[----:B------:R-:W-:-:S12]  /*1810*/  BRA.U !UP0, `(.L_x_24) ;  /* 0x0000000108d47547 */ /* 0x000fd8000b800000 */
[----:B------:R-:W1:Y:S01]  /*1820*/  LDC.64 R2, c[0x0][0x398] ;  /* 0x0000e600ff027b82 */ /* 0x000e620000000a00 */
[----:B------:R-:W-:Y:S01]  /*1830*/  LOP3.LUT R9, R8, 0x800, RZ, 0xfc, !PT ;  /* 0x0000080008097812 */ /* 0x000fe200078efcff */
[----:B------:R-:W2:Y:S01]  /*1840*/  LDCU UR7, c[0x0][0x3a4] ;  /* 0x00007480ff0777ac */ /* 0x000ea20008000800 */
[----:B------:R-:W3:Y:S05]  /*1850*/  LDCU.64 UR12, c[0x0][0x390] ;  /* 0x00007200ff0c77ac */ /* 0x000eea0008000a00 */
[----:B------:R-:W4:Y:S01]  /*1860*/  LDC.64 R4, c[0x0][0x380] ;  /* 0x0000e000ff047b82 */ /* 0x000f220000000a00 */
[----:B------:R-:W-:Y:S01]  /*1870*/  ULOP3.LUT UR6, UR6, 0xfffffffc, URZ, 0xc0, !UPT ;  /* 0xfffffffc06067892 */ /* 0x000fe2000f8ec0ff */
[----:B------:R-:W-:-:S06]  /*1880*/  UMOV UR4, URZ ;  /* 0x000000ff00047c82 */ /* 0x000fcc0008000000 */
[----:B------:R-:W0:Y:S05]  /*1890*/  LDC.64 R6, c[0x0][0x388] ;  /* 0x0000e200ff067b82 */ /* 0x000e2a0000000a00 */
.L_x_25:
[----:B-1----:R-:W-:-:S04]  /*18a0*/  VIADD R15, R9, 0xfffff800 ;  /* 0xfffff800090f7836 */ /* 0x002fc80000000000 */
[C---:B----4-:R-:W-:Y:S01]  /*18b0*/  IMAD.WIDE R12, R15.reuse, 0x4, R4 ;  /* 0x000000040f0c7825 */ /* 0x050fe200078e0204 */
[----:B---3--:R-:W-:Y:S02]  /*18c0*/  ISETP.GE.U32.AND P1, PT, R15, UR12, PT ;  /* 0x0000000c0f007c0c */ /* 0x008fe4000bf26070 */
[----:B------:R-:W-:-:S04]  /*18d0*/  SHF.R.S32.HI R10, RZ, 0x1f, R15 ;  /* 0x0000001fff0a7819 */ /* 0x000fc8000001140f */
[----:B------:R-:W-:Y:S01]  /*18e0*/  ISETP.GE.U32.AND.EX P1, PT, R10, UR13, PT, P1 ;  /* 0x0000000d0a007c0c */ /* 0x000fe2000bf26110 */
[----:B0-----:R-:W-:-:S12]  /*18f0*/  IMAD.WIDE R10, R15, 0x4, R6 ;  /* 0x000000040f0a7825 */ /* 0x001fd800078e0206 */
[----:B------:R-:W3:Y:S04]  /*1900*/  @!P1 LDG.E R17, desc[UR10][R12.64] ;  /* 0x0000000a0c119981 */ /* 0x000ee8000c1e1900 */
[----:B------:R-:W4:Y:S01]  /*1910*/  @!P1 LDG.E R16, desc[UR10][R10.64] ;  /* 0x0000000a0a109981 */ /* 0x000f22000c1e1900 */
[----:B------:R-:W-:-:S05]  /*1920*/  VIADD R14, R9, 0xfffffc00 ;  /* 0xfffffc00090e7836 */ /* 0x000fca0000000000 */
[----:B------:R-:W-:Y:S02]  /*1930*/  ISETP.GE.U32.AND P2, PT, R14, UR12, PT ;  /* 0x0000000c0e007c0c */ /* 0x000fe4000bf46070 */
[----:B------:R-:W-:-:S04]  /*1940*/  SHF.R.S32.HI R14, RZ, 0x1f, R14 ;  /* 0x0000001fff0e7819 */ /* 0x000fc8000001140e */
[----:B------:R-:W-:Y:S01]  /*1950*/  ISETP.GE.U32.AND.EX P2, PT, R14, UR13, PT, P2 ;  /* 0x0000000d0e007c0c */ /* 0x000fe2000bf46120 */
[----:B-1----:R-:W-:-:S04]  /*1960*/  IMAD.WIDE R14, R15, 0x4, R2 ;  /* 0x000000040f0e7825 */ /* 0x002fc800078e0202 */
[----:B---3--:R-:W-:-:S04]  /*1970*/  @!P1 FMUL R17, R0, R17 ;  /* 0x0000001100119220 */ /* 0x008fc80000400000 */
[----:B----4-:R-:W-:-:S05]  /*1980*/  @!P1 FMUL R17, R16, R17 ;  /* 0x0000001110119220 */ /* 0x010fca0000400000 */
[----:B------:R0:W-:Y:S04]  /*1990*/  @!P1 STG.E desc[UR10][R14.64], R17 ;  /* 0x000000110e009986 */ /* 0x0001e8000c10190a */
[----:B------:R-:W3:Y:S04]  /*19a0*/  @!P2 LDG.E R19, desc[UR10][R12.64+0x1000] ;  /* 0x0010000a0c13a981 */ /* 0x000ee8000c1e1900 */
[----:B------:R-:W4:Y:S01]  /*19b0*/  @!P2 LDG.E R16, desc[UR10][R10.64+0x1000] ;  /* 0x0010000a0a10a981 */ /* 0x000f22000c1e1900 */
[----:B------:R-:W-:Y:S02]  /*19c0*/  ISETP.GE.U32.AND P1, PT, R9, UR12, PT ;  /* 0x0000000c09007c0c */ /* 0x000fe4000bf26070 */
[----:B------:R-:W-:-:S04]  /*19d0*/  SHF.R.S32.HI R18, RZ, 0x1f, R9 ;  /* 0x0000001fff127819 */ /* 0x000fc80000011409 */
[----:B------:R-:W-:Y:S01]  /*19e0*/  ISETP.GE.U32.AND.EX P1, PT, R18, UR13, PT, P1 ;  /* 0x0000000d12007c0c */ /* 0x000fe2000bf26110 */
[----:B---3--:R-:W-:-:S04]  /*19f0*/  @!P2 FMUL R19, R0, R19 ;  /* 0x000000130013a220 */ /* 0x008fc80000400000 */
[----:B----4-:R-:W-:-:S05]  /*1a00*/  @!P2 FMUL R19, R16, R19 ;  /* 0x000000131013a220 */ /* 0x010fca0000400000 */
[----:B------:R1:W-:Y:S04]  /*1a10*/  @!P2 STG.E desc[UR10][R14.64+0x1000], R19 ;  /* 0x001000130e00a986 */ /* 0x0003e8000c10190a */
[----:B------:R-:W3:Y:S04]  /*1a20*/  @!P1 LDG.E R21, desc[UR10][R12.64+0x2000] ;  /* 0x0020000a0c159981 */ /* 0x000ee8000c1e1900 */
[----:B------:R-:W4:Y:S01]  /*1a30*/  @!P1 LDG.E R16, desc[UR10][R10.64+0x2000] ;  /* 0x0020000a0a109981 */ /* 0x000f22000c1e1900 */
[----:B0-----:R-:W-:-:S05]  /*1a40*/  VIADD R17, R9, 0x400 ;  /* 0x0000040009117836 */ /* 0x001fca0000000000 */
        /* <DEDUP_REMOVED lines=8> */
[----:B------:R-:W-:Y:S01]  /*1ad0*/  UIADD3 UR6, UP0, UPT, UR6, -0x4, URZ ;  /* 0xfffffffc06067890 */ /* 0x000fe2000ff1e0ff */
[----:B------:R-:W-:Y:S01]  /*1ae0*/  VIADD R9, R9, 0x1000 ;  /* 0x0000100009097836 */ /* 0x000fe20000000000 */
[----:B------:R-:W-:-:S02]  /*1af0*/  UIADD3 UR4, UPT, UPT, UR4, 0x4, URZ ;  /* 0x0000000404047890 */ /* 0x000fc4000fffe0ff */
[----:B--2---:R-:W-:Y:S02]  /*1b00*/  UIADD3.X UR7, UPT, UPT, UR7, -0x1, URZ, UP0, !UPT ;  /* 0xffffffff07077890 */ /* 0x004fe400087fe4ff */
[----:B------:R-:W-:-:S04]  /*1b10*/  UISETP.NE.U32.AND UP0, UPT, UR6, URZ, UPT ;  /* 0x000000ff0600728c */ /* 0x000fc8000bf05070 */
[----:B------:R-:W-:Y:S01]  /*1b20*/  UISETP.NE.AND.EX UP0, UPT, UR7, URZ, UPT, UP0 ;  /* 0x000000ff0700728c */ /* 0x000fe2000bf05300 */
[----:B---3--:R-:W-:-:S04]  /*1b30*/  @!P2 FMUL R17, R0, R17 ;  /* 0x000000110011a220 */ /* 0x008fc80000400000 */
[----:B----4-:R-:W-:-:S05]  /*1b40*/  @!P2 FMUL R17, R16, R17 ;  /* 0x000000111011a220 */ /* 0x010fca0000400000 */
[----:B------:R1:W-:Y:S01]  /*1b50*/  @!P2 STG.E desc[UR10][R14.64+0x3000], R17 ;  /* 0x003000110e00a986 */ /* 0x0003e2000c10190a */
[----:B------:R-:W-:Y:S05]  /*1b60*/  BRA.U UP0, `(.L_x_25) ;  /* 0xfffffffd004c7547 */ /* 0x000fea000b83ffff */
.L_x_24:
[----:B------:R-:W-:Y:S05]  /*1b70*/  @!P0 EXIT ;  /* 0x000000000000894d */ /* 0x000fea0003800000 */
[----:B------:R-:W-:Y:S01]  /*1b80*/  USHF.L.U32 UR4, UR4, 0xa, URZ ;  /* 0x0000000a04047899 */ /* 0x000fe200080006ff */
[----:B------:R-:W2:Y:S05]  /*1b90*/  LDCU.64 UR6, c[0x0][0x390] ;  /* 0x00007200ff0677ac */ /* 0x000eaa0008000a00 */
[----:B------:R-:W-:-:S07]  /*1ba0*/  LOP3.LUT R8, R8, UR4, RZ, 0xfc, !PT ;  /* 0x0000000408087c12 */ /* 0x000fce000f8efcff */
.L_x_26:
[----:B---3--:R-:W3:Y:S01]  /*1bb0*/  LDC.64 R12, c[0x0][0x380] ;  /* 0x0000e000ff0c7b82 */ /* 0x008ee20000000a00 */
[----:B--2---:R-:W-:Y:S02]  /*1bc0*/  ISETP.GE.U32.AND P0, PT, R8, UR6, PT ;  /* 0x0000000608007c0c */ /* 0x004fe4000bf06070 */
[----:B------:R-:W-:-:S04]  /*1bd0*/  SHF.R.S32.HI R5, RZ, 0x1f, R8 ;  /* 0x0000001fff057819 */ /* 0x000fc80000011408 */
[----:B------:R-:W-:Y:S01]  /*1be0*/  ISETP.GE.U32.AND.EX P0, PT, R5, UR7, PT, P0 ;  /* 0x0000000705007c0c */ /* 0x000fe2000bf06100 */
[----:B------:R-:W2:-:S12]  /*1bf0*/  LDC.64 R2, c[0x0][0x388] ;  /* 0x0000e200ff027b82 */ /* 0x000e980000000a00 */
[C---:B------:R-:W-:Y:S01]  /*1c00*/  @!P0 IMAD.SHL.U32 R7, R8.reuse, 0x4, RZ ;  /* 0x0000000408078824 */ /* 0x040fe200078e00ff */
[----:B------:R-:W-:-:S04]  /*1c10*/  @!P0 SHF.L.U64.HI R10, R8, 0x2, R5 ;  /* 0x00000002080a8819 */ /* 0x000fc80000010205 */
[----:B---3--:R-:W-:-:S05]  /*1c20*/  @!P0 IADD3 R4, P2, PT, R7, R12, RZ ;  /* 0x0000000c07048210 */ /* 0x008fca0007f5e0ff */
[C---:B------:R-:W-:Y:S01]  /*1c30*/  @!P0 IMAD.X R5, R10.reuse, 0x1, R13, P2 ;  /* 0x000000010a058824 */ /* 0x040fe200010e060d */
[----:B--2---:R-:W-:Y:S01]  /*1c40*/  @!P0 IADD3 R2, P1, PT, R7, R2, RZ ;  /* 0x0000000207028210 */ /* 0x004fe20007f3e0ff */
[----:B------:R-:W2:Y:S04]  /*1c50*/  @!P0 LDC.64 R12, c[0x0][0x398] ;  /* 0x0000e600ff0c8b82 */ /* 0x000ea80000000a00 */
[----:B------:R-:W0:Y:S01]  /*1c60*/  @!P0 LDG.E R5, desc[UR10][R4.64] ;  /* 0x0000000a04058981 */ /* 0x000e22000c1e1900 */
[----:B------:R-:W-:-:S05]  /*1c70*/  @!P0 IMAD.X R3, R10, 0x1, R3, P1 ;  /* 0x000000010a038824 */ /* 0x000fca00008e0603 */
[----:B------:R-:W3:Y:S01]  /*1c80*/  @!P0 LDG.E R2, desc[UR10][R2.64] ;  /* 0x0000000a02028981 */ /* 0x000ee2000c1e1900 */
[----:B------:R-:W-:Y:S01]  /*1c90*/  UIADD3 UR8, UP0, UPT, UR8, -0x1, URZ ;  /* 0xffffffff08087890 */ /* 0x000fe2000ff1e0ff */
[----:B--2---:R-:W-:-:S05]  /*1ca0*/  @!P0 IADD3 R6, P1, PT, R7, R12, RZ ;  /* 0x0000000c07068210 */ /* 0x004fca0007f3e0ff */
[----:B------:R-:W-:Y:S01]  /*1cb0*/  @!P0 IMAD.X R7, R10, 0x1, R13, P1 ;  /* 0x000000010a078824 */ /* 0x000fe200008e060d */
[----:B------:R-:W-:Y:S02]  /*1cc0*/  UIADD3.X UR5, UPT, UPT, UR5, -0x1, URZ, UP0, !UPT ;  /* 0xffffffff05057890 */ /* 0x000fe400087fe4ff */
[----:B------:R-:W-:-:S04]  /*1cd0*/  UISETP.NE.U32.AND UP0, UPT, UR8, URZ, UPT ;  /* 0x000000ff0800728c */ /* 0x000fc8000bf05070 */
[----:B------:R-:W-:Y:S01]  /*1ce0*/  UISETP.NE.AND.EX UP0, UPT, UR5, URZ, UPT, UP0 ;  /* 0x000000ff0500728c */ /* 0x000fe2000bf05300 */
[----:B------:R-:W-:Y:S02]  /*1cf0*/  VIADD R8, R8, 0x400 ;  /* 0x0000040008087836 */ /* 0x000fe40000000000 */
[----:B0-----:R-:W-:-:S04]  /*1d00*/  @!P0 FMUL R9, R0, R5 ;  /* 0x0000000500098220 */ /* 0x001fc80000400000 */
[----:B---3--:R-:W-:-:S05]  /*1d10*/  @!P0 FMUL R9, R2, R9 ;  /* 0x0000000902098220 */ /* 0x008fca0000400000 */
[----:B------:R3:W-:Y:S01]  /*1d20*/  @!P0 STG.E desc[UR10][R6.64], R9 ;  /* 0x0000000906008986 */ /* 0x0007e2000c10190a */
[----:B------:R-:W-:Y:S05]  /*1d30*/  BRA.U UP0, `(.L_x_26) ;  /* 0xfffffffd009c7547 */ /* 0x000fea000b83ffff */
[----:B------:R-:W-:Y:S05]  /*1d40*/  EXIT ;  /* 0x000000000000794d */ /* 0x000fea0003800000 */
        .weak           $__internal_0_$__cuda_sm20_rcp_rn_f32_slowpath
        .type           $__internal_0_$__cuda_sm20_rcp_rn_f32_slowpath,@function
        .size           $__internal_0_$__cuda_sm20_rcp_rn_f32_slowpath,($__internal_1_$__cuda_sm20_sqrt_rn_f32_slowpath - $__internal_0_$__cuda_sm20_rcp_rn_f32_slowpath)
$__internal_0_$__cuda_sm20_rcp_rn_f32_slowpath:
[----:B------:R-:W-:Y:S01]  /*1d50*/  IMAD.SHL.U32 R0, R2, 0x2, RZ ;  /* 0x0000000202007824 */ /* 0x000fe200078e00ff */
[----:B------:R-:W-:Y:S04]  /*1d60*/  BSSY.RECONVERGENT B2, `(.L_x_27) ;  /* 0x0000030000027945 */ /* 0x000fe80003800200 */
[----:B------:R-:W-:-:S04]  /*1d70*/  SHF.R.U32.HI R7, RZ, 0x18, R0 ;  /* 0x00000018ff077819 */ /* 0x000fc80000011600 */
[----:B------:R-:W-:-:S13]  /*1d80*/  ISETP.NE.U32.AND P0, PT, R7, RZ, PT ;  /* 0x000000ff0700720c */ /* 0x000fda0003f05070 */
[----:B------:R-:W-:Y:S05]  /*1d90*/  @P0 BRA `(.L_x_28) ;  /* 0x0000000000280947 */ /* 0x000fea0003800000 */
[----:B------:R-:W-:-:S05]  /*1da0*/  IMAD.SHL.U32 R0, R2, 0x2, RZ ;  /* 0x0000000202007824 */ /* 0x000fca00078e00ff */
[----:B------:R-:W-:-:S13]  /*1db0*/  ISETP.NE.AND P0, PT, R0, RZ, PT ;  /* 0x000000ff0000720c */ /* 0x000fda0003f05270 */
[----:B------:R-:W-:Y:S01]  /*1dc0*/  @P0 FFMA R5, R2, 1.84467440737095516160e+19, RZ ;  /* 0x5f80000002050823 */ /* 0x000fe200000000ff */
[----:B------:R-:W-:Y:S08]  /*1dd0*/  @!P0 MUFU.RCP R3, R2 ;  /* 0x0000000200038308 */ /* 0x000ff00000001000 */
[----:B------:R-:W0:Y:S02]  /*1de0*/  @P0 MUFU.RCP R0, R5 ;  /* 0x0000000500000308 */ /* 0x000e240000001000 */
[----:B0-----:R-:W-:-:S04]  /*1df0*/  @P0 FFMA R6, R5, R0, -1 ;  /* 0xbf80000005060423 */ /* 0x001fc80000000000 */
[----:B------:R-:W-:-:S04]  /*1e00*/  @P0 FADD.FTZ R7, -R6, -RZ ;  /* 0x800000ff06070221 */ /* 0x000fc80000010100 */
[----:B------:R-:W-:-:S04]  /*1e10*/  @P0 FFMA R0, R0, R7, R0 ;  /* 0x0000000700000223 */ /* 0x000fc80000000000 */
[----:B------:R-:W-:Y:S01]  /*1e20*/  @P0 FFMA R3, R0, 1.84467440737095516160e+19, RZ ;  /* 0x5f80000000030823 */ /* 0x000fe200000000ff */
[----:B------:R-:W-:Y:S06]  /*1e30*/  BRA `(.L_x_29) ;  /* 0x0000000000887947 */ /* 0x000fec0003800000 */
.L_x_28:
[----:B------:R-:W-:-:S04]  /*1e40*/  IADD3 R9, PT, PT, R7, -0xfd, RZ ;  /* 0xffffff0307097810 */ /* 0x000fc80007ffe0ff */
[----:B------:R-:W-:-:S13]  /*1e50*/  ISETP.GT.U32.AND P0, PT, R9, 0x1, PT ;  /* 0x000000010900780c */ /* 0x000fda0003f04070 */
[----:B------:R-:W-:Y:S05]  /*1e60*/  @P0 BRA `(.L_x_30) ;  /* 0x0000000000780947 */ /* 0x000fea0003800000 */
[----:B------:R-:W-:Y:S01]  /*1e70*/  LOP3.LUT R0, R2, 0x7fffff, RZ, 0xc0, !PT ;  /* 0x007fffff02007812 */ /* 0x000fe200078ec0ff */
[----:B------:R-:W-:-:S03]  /*1e80*/  IMAD.MOV.U32 R10, RZ, RZ, 0x3 ;  /* 0x00000003ff0a7424 */ /* 0x000fc600078e00ff */
[----:B------:R-:W-:Y:S02]  /*1e90*/  LOP3.LUT R0, R0, 0x3f800000, RZ, 0xfc, !PT ;  /* 0x3f80000000007812 */ /* 0x000fe400078efcff */
[----:B------:R-:W-:Y:S02]  /*1ea0*/  SHF.L.U32 R10, R10, R9, RZ ;  /* 0x000000090a0a7219 */ /* 0x000fe400000006ff */
[----:B------:R-:W0:Y:S02]  /*1eb0*/  MUFU.RCP R3, R0 ;  /* 0x0000000000037308 */ /* 0x000e240000001000 */
[----:B0-----:R-:W-:-:S04]  /*1ec0*/  FFMA R5, R0, R3, -1 ;  /* 0xbf80000000057423 */ /* 0x001fc80000000003 */
[----:B------:R-:W-:-:S04]  /*1ed0*/  FADD.FTZ R6, -R5, -RZ ;  /* 0x800000ff05067221 */ /* 0x000fc80000010100 */
[CCC-:B------:R-:W-:Y:S01]  /*1ee0*/  FFMA.RM R5, R3.reuse, R6.reuse, R3.reuse ;  /* 0x0000000603057223 */ /* 0x1c0fe20000004003 */
[----:B------:R-:W-:-:S04]  /*1ef0*/  FFMA.RP R6, R3, R6, R3 ;  /* 0x0000000603067223 */ /* 0x000fc80000008003 */
[C---:B------:R-:W-:Y:S02]  /*1f00*/  LOP3.LUT R3, R5.reuse, 0x7fffff, RZ, 0xc0, !PT ;  /* 0x007fffff05037812 */ /* 0x040fe400078ec0ff */
[----:B------:R-:W-:Y:S02]  /*1f10*/  FSETP.NEU.FTZ.AND P0, PT, R5, R6, PT ;  /* 0x000000060500720b */ /* 0x000fe40003f1d000 */
[----:B------:R-:W-:Y:S02]  /*1f20*/  LOP3.LUT R3, R3, 0x800000, RZ, 0xfc, !PT ;  /* 0x0080000003037812 */ /* 0x000fe400078efcff */
[----:B------:R-:W-:Y:S02]  /*1f30*/  SEL R5, RZ, 0xffffffff, !P0 ;  /* 0xffffffffff057807 */ /* 0x000fe40004000000 */
[----:B------:R-:W-:-:S03]  /*1f40*/  LOP3.LUT R10, R10, R3, RZ, 0xc0, !PT ;  /* 0x000000030a0a7212 */ /* 0x000fc600078ec0ff */
[----:B------:R-:W-:Y:S01]  /*1f50*/  IMAD.MOV R0, RZ, RZ, -R5 ;  /* 0x000000ffff007224 */ /* 0x000fe200078e0a05 */
[----:B------:R-:W-:-:S04]  /*1f60*/  SHF.R.U32.HI R10, RZ, R9, R10 ;  /* 0x00000009ff0a7219 */ /* 0x000fc8000001160a */
[----:B------:R-:W-:Y:S02]  /*1f70*/  LOP3.LUT P1, RZ, R0, R9, R3, 0xf8, !PT ;  /* 0x0000000900ff7212 */ /* 0x000fe4000782f803 */
[C---:B------:R-:W-:Y:S02]  /*1f80*/  LOP3.LUT P0, RZ, R10.reuse, 0x1, RZ, 0xc0, !PT ;  /* 0x000000010aff7812 */ /* 0x040fe4000780c0ff */
[----:B------:R-:W-:-:S04]  /*1f90*/  LOP3.LUT P2, RZ, R10, 0x2, RZ, 0xc0, !PT ;  /* 0x000000020aff7812 */ /* 0x000fc8000784c0ff */
[----:B------:R-:W-:Y:S02]  /*1fa0*/  PLOP3.LUT P0, PT, P0, P1, P2, 0xe0, 0x0 ;  /* 0x000000000000781c */ /* 0x000fe40000703c20 */
[----:B------:R-:W-:Y:S02]  /*1fb0*/  LOP3.LUT P1, RZ, R2, 0x7fffff, RZ, 0xc0, !PT ;  /* 0x007fffff02ff7812 */ /* 0x000fe4000782c0ff */
[----:B------:R-:W-:-:S05]  /*1fc0*/  SEL R0, RZ, 0x1, !P0 ;  /* 0x00000001ff007807 */ /* 0x000fca0004000000 */
[----:B------:R-:W-:-:S05]  /*1fd0*/  IMAD.MOV R0, RZ, RZ, -R0 ;  /* 0x000000ffff007224 */ /* 0x000fca00078e0a00 */
[----:B------:R-:W-:Y:S01]  /*1fe0*/  ISETP.GE.AND P0, PT, R0, RZ, PT ;  /* 0x000000ff0000720c */ /* 0x000fe20003f06270 */
[----:B------:R-:W-:-:S05]  /*1ff0*/  VIADD R0, R7, 0xffffff04 ;  /* 0xffffff0407007836 */ /* 0x000fca0000000000 */
[----:B------:R-:W-:-:S07]  /*2000*/  SHF.R.U32.HI R3, RZ, R0, R3 ;  /* 0x00000000ff037219 */ /* 0x000fce0000011603 */
[----:B------:R-:W-:-:S04]  /*2010*/  @!P0 VIADD R3, R3, 0x1 ;  /* 0x0000000103038836 */ /* 0x000fc80000000000 */
[----:B------:R-:W-:-:S05]  /*2020*/  @!P1 IMAD.SHL.U32 R3, R3, 0x2, RZ ;  /* 0x0000000203039824 */ /* 0x000fca00078e00ff */
[----:B------:R-:W-:Y:S01]  /*2030*/  LOP3.LUT R3, R3, 0x80000000, R2, 0xf8, !PT ;  /* 0x8000000003037812 */ /* 0x000fe200078ef802 */
[----:B------:R-:W-:Y:S06]  /*2040*/  BRA `(.L_x_29) ;  /* 0x0000000000047947 */ /* 0x000fec0003800000 */
.L_x_30:
[----:B------:R0:W1:Y:S02]  /*2050*/  MUFU.RCP R3, R2 ;  /* 0x0000000200037308 */ /* 0x0000640000001000 */
.L_x_29:
[----:B------:R-:W-:Y:S05]  /*2060*/  BSYNC.RECONVERGENT B2 ;  /* 0x0000000000027941 */ /* 0x000fea0003800200 */
.L_x_27:
[----:B------:R-:W-:-:S04]  /*2070*/  IMAD.MOV.U32 R5, RZ, RZ, 0x0 ;  /* 0x00000000ff057424 */ /* 0x000fc800078e00ff */
[----:B01----:R-:W-:Y:S05]  /*2080*/  RET.REL.NODEC R4 `(_ZN5llama7CudaOps14rmsnorm_kernelEPKfS2_mPfm) ;  /* 0xffffffdc04dc7950 */ /* 0x003fea0003c3ffff */
        .weak           $__internal_1_$__cuda_sm20_sqrt_rn_f32_slowpath
        .type           $__internal_1_$__cuda_sm20_sqrt_rn_f32_slowpath,@function
        .size           $__internal_1_$__cuda_sm20_sqrt_rn_f32_slowpath,($__internal_2_$__cuda_sm3x_div_rn_noftz_f32_slowpath - $__internal_1_$__cuda_sm20_sqrt_rn_f32_slowpath)
$__internal_1_$__cuda_sm20_sqrt_rn_f32_slowpath:
[----:B------:R-:W-:-:S13]  /*2090*/  LOP3.LUT P0, RZ, R3, 0x7fffffff, RZ, 0xc0, !PT ;  /* 0x7fffffff03ff7812 */ /* 0x000fda000780c0ff */
[----:B------:R-:W-:Y:S01]  /*20a0*/  @!P0 IMAD.MOV.U32 R2, RZ, RZ, R3 ;  /* 0x000000ffff028224 */ /* 0x000fe200078e0003 */
[----:B------:R-:W-:Y:S06]  /*20b0*/  @!P0 BRA `(.L_x_31) ;  /* 0x0000000000448947 */ /* 0x000fec0003800000 */
[----:B------:R-:W-:Y:S01]  /*20c0*/  FSETP.GEU.FTZ.AND P0, PT, R3, RZ, PT ;  /* 0x000000ff0300720b */ /* 0x000fe20003f1e000 */
[----:B------:R-:W-:-:S12]  /*20d0*/  IMAD.MOV.U32 R0, RZ, RZ, R3 ;  /* 0x000000ffff007224 */ /* 0x000fd800078e0003 */
[----:B------:R-:W-:Y:S01]  /*20e0*/  @!P0 IMAD.MOV.U32 R2, RZ, RZ, 0x7fffffff ;  /* 0x7fffffffff028424 */ /* 0x000fe200078e00ff */
[----:B------:R-:W-:Y:S06]  /*20f0*/  @!P0 BRA `(.L_x_31) ;  /* 0x0000000000348947 */ /* 0x000fec0003800000 */
[----:B------:R-:W-:-:S13]  /*2100*/  FSETP.GTU.FTZ.AND P0, PT, |R0|, +INF , PT ;  /* 0x7f8000000000780b */ /* 0x000fda0003f1c200 */
[----:B------:R-:W-:Y:S01]  /*2110*/  @P0 FADD.FTZ R2, R0, 1 ;  /* 0x3f80000000020421 */ /* 0x000fe20000010000 */
[----:B------:R-:W-:Y:S06]  /*2120*/  @P0 BRA `(.L_x_31) ;  /* 0x0000000000280947 */ /* 0x000fec0003800000 */
[----:B------:R-:W-:-:S13]  /*2130*/  FSETP.NEU.FTZ.AND P0, PT, |R0|, +INF , PT ;  /* 0x7f8000000000780b */ /* 0x000fda0003f1d200 */
[----:B------:R-:W-:-:S04]  /*2140*/  @P0 FFMA R3, R0, 1.84467440737095516160e+19, RZ ;  /* 0x5f80000000030823 */ /* 0x000fc800000000ff */
[----:B------:R-:W0:Y:S02]  /*2150*/  @P0 MUFU.RSQ R2, R3 ;  /* 0x0000000300020308 */ /* 0x000e240000001400 */
[----:B0-----:R-:W-:Y:S01]  /*2160*/  @P0 FMUL.FTZ R4, R3, R2 ;  /* 0x0000000203040220 */ /* 0x001fe20000410000 */
[----:B------:R-:W-:Y:S01]  /*2170*/  @P0 FMUL.FTZ R6, R2, 0.5 ;  /* 0x3f00000002060820 */ /* 0x000fe20000410000 */
[----:B------:R-:W-:Y:S02]  /*2180*/  @!P0 IMAD.MOV.U32 R2, RZ, RZ, R0 ;  /* 0x000000ffff028224 */ /* 0x000fe400078e0000 */
[----:B------:R-:W-:-:S04]  /*2190*/  @P0 FADD.FTZ R5, -R4, -RZ ;  /* 0x800000ff04050221 */ /* 0x000fc80000010100 */
[----:B------:R-:W-:-:S04]  /*21a0*/  @P0 FFMA R5, R4, R5, R3 ;  /* 0x0000000504050223 */ /* 0x000fc80000000003 */
[----:B------:R-:W-:-:S04]  /*21b0*/  @P0 FFMA R5, R5, R6, R4 ;  /* 0x0000000605050223 */ /* 0x000fc80000000004 */
[----:B------:R-:W-:-:S07]  /*21c0*/  @P0 FMUL.FTZ R2, R5, 2.3283064365386962891e-10 ;  /* 0x2f80000005020820 */ /* 0x000fce0000410000 */
.L_x_31:
[----:B------:R-:W-:Y:S01]  /*21d0*/  MOV R0, R2 ;  /* 0x0000000200007202 */ /* 0x000fe20000000f00 */
[----:B------:R-:W-:Y:S02]  /*21e0*/  IMAD.MOV.U32 R2, RZ, RZ, R7 ;  /* 0x000000ffff027224 */ /* 0x000fe400078e0007 */
[----:B------:R-:W-:-:S04]  /*21f0*/  IMAD.MOV.U32 R3, RZ, RZ, 0x0 ;  /* 0x00000000ff037424 */ /* 0x000fc800078e00ff */
[----:B------:R-:W-:Y:S05]  /*2200*/  RET.REL.NODEC R2 `(_ZN5llama7CudaOps14rmsnorm_kernelEPKfS2_mPfm) ;  /* 0xffffffdc027c7950 */ /* 0x000fea0003c3ffff */
        .weak           $__internal_2_$__cuda_sm3x_div_rn_noftz_f32_slowpath
        .type           $__internal_2_$__cuda_sm3x_div_rn_noftz_f32_slowpath,@function
        .size           $__internal_2_$__cuda_sm3x_div_rn_noftz_f32_slowpath,(.L_x_47 - $__internal_2_$__cuda_sm3x_div_rn_noftz_f32_slowpath)
$__internal_2_$__cuda_sm3x_div_rn_noftz_f32_slowpath:
[--C-:B------:R-:W-:Y:S01]  /*2210*/  SHF.R.U32.HI R5, RZ, 0x17, R3.reuse ;  /* 0x00000017ff057819 */ /* 0x100fe20000011603 */
[----:B------:R-:W-:Y:S01]  /*2220*/  BSSY.RECONVERGENT B2, `(.L_x_32) ;  /* 0x0000064000027945 */ /* 0x000fe20003800200 */
[--C-:B------:R-:W-:Y:S01]  /*2230*/  SHF.R.U32.HI R4, RZ, 0x17, R0.reuse ;  /* 0x00000017ff047819 */ /* 0x100fe20000011600 */
[----:B------:R-:W-:Y:S01]  /*2240*/  IMAD.MOV.U32 R7, RZ, RZ, R3 ;  /* 0x000000ffff077224 */ /* 0x000fe200078e0003 */
[----:B------:R-:W-:Y:S02]  /*2250*/  LOP3.LUT R5, R5, 0xff, RZ, 0xc0, !PT ;  /* 0x000000ff05057812 */ /* 0x000fe400078ec0ff */
[----:B------:R-:W-:Y:S01]  /*2260*/  LOP3.LUT R10, R4, 0xff, RZ, 0xc0, !PT ;  /* 0x000000ff040a7812 */ /* 0x000fe200078ec0ff */
[----:B------:R-:W-:Y:S02]  /*2270*/  IMAD.MOV.U32 R4, RZ, RZ, R0 ;  /* 0x000000ffff047224 */ /* 0x000fe400078e0000 */
[----:B------:R-:W-:Y:S02]  /*2280*/  VIADD R9, R5, 0xffffffff ;  /* 0xffffffff05097836 */ /* 0x000fe40000000000 */
[----:B------:R-:W-:-:S03]  /*2290*/  VIADD R11, R10, 0xffffffff ;  /* 0xffffffff0a0b7836 */ /* 0x000fc60000000000 */
[----:B------:R-:W-:-:S04]  /*22a0*/  ISETP.GT.U32.AND P0, PT, R9, 0xfd, PT ;  /* 0x000000fd0900780c */ /* 0x000fc80003f04070 */
[----:B------:R-:W-:-:S13]  /*22b0*/  ISETP.GT.U32.OR P0, PT, R11, 0xfd, P0 ;  /* 0x000000fd0b00780c */ /* 0x000fda0000704470 */
[----:B------:R-:W-:Y:S01]  /*22c0*/  @!P0 IMAD.MOV.U32 R6, RZ, RZ, RZ ;  /* 0x000000ffff068224 */ /* 0x000fe200078e00ff */
[----:B------:R-:W-:Y:S06]  /*22d0*/  @!P0 BRA `(.L_x_33) ;  /* 0x00000000005c8947 */ /* 0x000fec0003800000 */
[----:B------:R-:W-:Y:S02]  /*22e0*/  FSETP.GTU.FTZ.AND P0, PT, |R0|, +INF , PT ;  /* 0x7f8000000000780b */ /* 0x000fe40003f1c200 */
[----:B------:R-:W-:-:S04]  /*22f0*/  FSETP.GTU.FTZ.AND P1, PT, |R3|, +INF , PT ;  /* 0x7f8000000300780b */ /* 0x000fc80003f3c200 */
[----:B------:R-:W-:-:S13]  /*2300*/  PLOP3.LUT P0, PT, P0, P1, PT, 0xf8, 0x8f ;  /* 0x00000000008f781c */ /* 0x000fda0000703f70 */
[----:B------:R-:W-:Y:S05]  /*2310*/  @P0 BRA `(.L_x_34) ;  /* 0x00000004004c0947 */ /* 0x000fea0003800000 */
[----:B------:R-:W-:-:S13]  /*2320*/  LOP3.LUT P0, RZ, R7, 0x7fffffff, R4, 0xc8, !PT ;  /* 0x7fffffff07ff7812 */ /* 0x000fda000780c804 */
[----:B------:R-:W-:Y:S05]  /*2330*/  @!P0 BRA `(.L_x_35) ;  /* 0x00000004003c8947 */ /* 0x000fea0003800000 */
[C---:B------:R-:W-:Y:S02]  /*2340*/  FSETP.NEU.FTZ.AND P1, PT, |R0|.reuse, +INF , PT ;  /* 0x7f8000000000780b */ /* 0x040fe40003f3d200 */
[----:B------:R-:W-:Y:S02]  /*2350*/  FSETP.NEU.FTZ.AND P0, PT, |R3|, +INF , PT ;  /* 0x7f8000000300780b */ /* 0x000fe40003f1d200 */
[----:B------:R-:W-:-:S11]  /*2360*/  FSETP.NEU.FTZ.AND P2, PT, |R0|, +INF , PT ;  /* 0x7f8000000000780b */ /* 0x000fd60003f5d200 */
[----:B------:R-:W-:Y:S05]  /*2370*/  @!P0 BRA !P1, `(.L_x_35) ;  /* 0x00000004002c8947 */ /* 0x000fea0004800000 */
[----:B------:R-:W-:-:S04]  /*2380*/  LOP3.LUT P1, RZ, R4, 0x7fffffff, RZ, 0xc0, !PT ;  /* 0x7fffffff04ff7812 */ /* 0x000fc8000782c0ff */
[----:B------:R-:W-:-:S13]  /*2390*/  PLOP3.LUT P0, PT, P0, P1, PT, 0x2f, 0xf2 ;  /* 0x0000000000f2781c */ /* 0x000fda0000702577 */
[----:B------:R-:W-:Y:S05]  /*23a0*/  @P0 BRA `(.L_x_36) ;  /* 0x0000000400180947 */ /* 0x000fea0003800000 */
[----:B------:R-:W-:-:S04]  /*23b0*/  LOP3.LUT P0, RZ, R7, 0x7fffffff, RZ, 0xc0, !PT ;  /* 0x7fffffff07ff7812 */ /* 0x000fc8000780c0ff */
[----:B------:R-:W-:-:S13]  /*23c0*/  PLOP3.LUT P0, PT, P2, P0, PT, 0x2f, 0xf2 ;  /* 0x0000000000f2781c */ /* 0x000fda0001700577 */
[----:B------:R-:W-:Y:S05]  /*23d0*/  @P0 BRA `(.L_x_37) ;  /* 0x0000000400000947 */ /* 0x000fea0003800000 */
[----:B------:R-:W-:Y:S02]  /*23e0*/  ISETP.GE.AND P0, PT, R11, RZ, PT ;  /* 0x000000ff0b00720c */ /* 0x000fe40003f06270 */
[----:B------:R-:W-:-:S11]  /*23f0*/  ISETP.GE.AND P1, PT, R9, RZ, PT ;  /* 0x000000ff0900720c */ /* 0x000fd60003f26270 */
[----:B------:R-:W-:Y:S02]  /*2400*/  @P0 IMAD.MOV.U32 R6, RZ, RZ, RZ ;  /* 0x000000ffff060224 */ /* 0x000fe400078e00ff */
[----:B------:R-:W-:Y:S01]  /*2410*/  @!P0 FFMA R4, R0, 1.84467440737095516160e+19, RZ ;  /* 0x5f80000000048823 */ /* 0x000fe200000000ff */
[----:B------:R-:W-:Y:S02]  /*2420*/  @!P0 IMAD.MOV.U32 R6, RZ, RZ, -0x40 ;  /* 0xffffffc0ff068424 */ /* 0x000fe400078e00ff */
[----:B------:R-:W-:Y:S02]  /*2430*/  @!P1 FFMA R7, R3, 1.84467440737095516160e+19, RZ ;  /* 0x5f80000003079823 */ /* 0x000fe400000000ff */
[----:B------:R-:W-:-:S07]  /*2440*/  @!P1 VIADD R6, R6, 0x40 ;  /* 0x0000004006069836 */ /* 0x000fce0000000000 */
.L_x_33:
[----:B------:R-:W-:Y:S01]  /*2450*/  LEA R0, R5, 0xc0800000, 0x17 ;  /* 0xc080000005007811 */ /* 0x000fe200078eb8ff */
[----:B------:R-:W-:Y:S01]  /*2460*/  VIADD R3, R10, 0xffffff81 ;  /* 0xffffff810a037836 */ /* 0x000fe20000000000 */
[----:B------:R-:W-:Y:S02]  /*2470*/  BSSY.RECONVERGENT B3, `(.L_x_38) ;  /* 0x0000035000037945 */ /* 0x000fe40003800200 */
[----:B------:R-:W-:Y:S01]  /*2480*/  IADD3 R7, PT, PT, -R0, R7, RZ ;  /* 0x0000000700077210 */ /* 0x000fe20007ffe1ff */
[C---:B------:R-:W-:Y:S01]  /*2490*/  IMAD R0, R3.reuse, -0x800000, R4 ;  /* 0xff80000003007824 */ /* 0x040fe200078e0204 */
[----:B------:R-:W-:Y:S02]  /*24a0*/  IADD3 R5, PT, PT, R3, 0x7f, -R5 ;  /* 0x0000007f03057810 */ /* 0x000fe40007ffe805 */
[----:B------:R-:W0:Y:S01]  /*24b0*/  MUFU.RCP R9, R7 ;  /* 0x0000000700097308 */ /* 0x000e220000001000 */
[----:B------:R-:W-:Y:S02]  /*24c0*/  FADD.FTZ R11, -R7, -RZ ;  /* 0x800000ff070b7221 */ /* 0x000fe40000010100 */
[----:B------:R-:W-:-:S02]  /*24d0*/  IMAD.IADD R5, R5, 0x1, R6 ;  /* 0x0000000105057824 */ /* 0x000fc400078e0206 */
[----:B0-----:R-:W-:-:S04]  /*24e0*/  FFMA R10, R9, R11, 1 ;  /* 0x3f800000090a7423 */ /* 0x001fc8000000000b */
[----:B------:R-:W-:-:S04]  /*24f0*/  FFMA R13, R9, R10, R9 ;  /* 0x0000000a090d7223 */ /* 0x000fc80000000009 */
[----:B------:R-:W-:-:S04]  /*2500*/  FFMA R4, R0, R13, RZ ;  /* 0x0000000d00047223 */ /* 0x000fc800000000ff */
[----:B------:R-:W-:-:S04]  /*2510*/  FFMA R9, R11, R4, R0 ;  /* 0x000000040b097223 */ /* 0x000fc80000000000 */
[----:B------:R-:W-:-:S04]  /*2520*/  FFMA R4, R13, R9, R4 ;  /* 0x000000090d047223 */ /* 0x000fc80000000004 */
[----:B------:R-:W-:-:S04]  /*2530*/  FFMA R11, R11, R4, R0 ;  /* 0x000000040b0b7223 */ /* 0x000fc80000000000 */
[----:B------:R-:W-:-:S05]  /*2540*/  FFMA R0, R13, R11, R4 ;  /* 0x0000000b0d007223 */ /* 0x000fca0000000004 */
[----:B------:R-:W-:-:S04]  /*2550*/  SHF.R.U32.HI R3, RZ, 0x17, R0 ;  /* 0x00000017ff037819 */ /* 0x000fc80000011600 */
[----:B------:R-:W-:-:S05]  /*2560*/  LOP3.LUT R3, R3, 0xff, RZ, 0xc0, !PT ;  /* 0x000000ff03037812 */ /* 0x000fca00078ec0ff */
[----:B------:R-:W-:-:S04]  /*2570*/  IMAD.IADD R7, R3, 0x1, R5 ;  /* 0x0000000103077824 */ /* 0x000fc800078e0205 */
[----:B------:R-:W-:-:S05]  /*2580*/  VIADD R3, R7, 0xffffffff ;  /* 0xffffffff07037836 */ /* 0x000fca0000000000 */
[----:B------:R-:W-:-:S13]  /*2590*/  ISETP.GE.U32.AND P0, PT, R3, 0xfe, PT ;  /* 0x000000fe0300780c */ /* 0x000fda0003f06070 */
[----:B------:R-:W-:Y:S05]  /*25a0*/  @!P0 BRA `(.L_x_39) ;  /* 0x0000000000808947 */ /* 0x000fea0003800000 */
[----:B------:R-:W-:-:S13]  /*25b0*/  ISETP.GT.AND P0, PT, R7, 0xfe, PT ;  /* 0x000000fe0700780c */ /* 0x000fda0003f04270 */
[----:B------:R-:W-:Y:S05]  /*25c0*/  @P0 BRA `(.L_x_40) ;  /* 0x00000000006c0947 */ /* 0x000fea0003800000 */
[----:B------:R-:W-:-:S13]  /*25d0*/  ISETP.GE.AND P0, PT, R7, 0x1, PT ;  /* 0x000000010700780c */ /* 0x000fda0003f06270 */
[----:B------:R-:W-:Y:S05]  /*25e0*/  @P0 BRA `(.L_x_41) ;  /* 0x0000000000740947 */ /* 0x000fea0003800000 */
[----:B------:R-:W-:Y:S02]  /*25f0*/  ISETP.GE.AND P0, PT, R7, -0x18, PT ;  /* 0xffffffe80700780c */ /* 0x000fe40003f06270 */
[----:B------:R-:W-:-:S11]  /*2600*/  LOP3.LUT R0, R0, 0x80000000, RZ, 0xc0, !PT ;  /* 0x8000000000007812 */ /* 0x000fd600078ec0ff */
[----:B------:R-:W-:Y:S05]  /*2610*/  @!P0 BRA `(.L_x_41) ;  /* 0x0000000000688947 */ /* 0x000fea0003800000 */
[-CC-:B------:R-:W-:Y:S01]  /*2620*/  FFMA.RZ R3, R13, R11.reuse, R4.reuse ;  /* 0x0000000b0d037223 */ /* 0x180fe2000000c004 */
[C---:B------:R-:W-:Y:S01]  /*2630*/  VIADD R6, R7.reuse, 0x20 ;  /* 0x0000002007067836 */ /* 0x040fe20000000000 */
[C---:B------:R-:W-:Y:S02]  /*2640*/  ISETP.NE.AND P2, PT, R7.reuse, RZ, PT ;  /* 0x000000ff0700720c */ /* 0x040fe40003f45270 */
[----:B------:R-:W-:Y:S01]  /*2650*/  ISETP.NE.AND P1, PT, R7, RZ, PT ;  /* 0x000000ff0700720c */ /* 0x000fe20003f25270 */
[----:B------:R-:W-:Y:S01]  /*2660*/  IMAD.MOV R7, RZ, RZ, -R7 ;  /* 0x000000ffff077224 */ /* 0x000fe200078e0a07 */
[----:B------:R-:W-:Y:S01]  /*2670*/  LOP3.LUT R5, R3, 0x7fffff, RZ, 0xc0, !PT ;  /* 0x007fffff03057812 */ /* 0x000fe200078ec0ff */
[CCC-:B------:R-:W-:Y:S01]  /*2680*/  FFMA.RP R3, R13.reuse, R11.reuse, R4.reuse ;  /* 0x0000000b0d037223 */ /* 0x1c0fe20000008004 */
[----:B------:R-:W-:Y:S02]  /*2690*/  FFMA.RM R4, R13, R11, R4 ;  /* 0x0000000b0d047223 */ /* 0x000fe40000004004 */
[----:B------:R-:W-:-:S03]  /*26a0*/  LOP3.LUT R5, R5, 0x800000, RZ, 0xfc, !PT ;  /* 0x0080000005057812 */ /* 0x000fc600078efcff */
[----:B------:R-:W-:Y:S02]  /*26b0*/  FSETP.NEU.FTZ.AND P0, PT, R3, R4, PT ;  /* 0x000000040300720b */ /* 0x000fe40003f1d000 */
[----:B------:R-:W-:Y:S02]  /*26c0*/  SHF.L.U32 R6, R5, R6, RZ ;  /* 0x0000000605067219 */ /* 0x000fe400000006ff */
[----:B------:R-:W-:Y:S02]  /*26d0*/  SEL R4, R7, RZ, P2 ;  /* 0x000000ff07047207 */ /* 0x000fe40001000000 */
[----:B------:R-:W-:Y:S02]  /*26e0*/  ISETP.NE.AND P1, PT, R6, RZ, P1 ;  /* 0x000000ff0600720c */ /* 0x000fe40000f25270 */
[----:B------:R-:W-:Y:S02]  /*26f0*/  SHF.R.U32.HI R4, RZ, R4, R5 ;  /* 0x00000004ff047219 */ /* 0x000fe40000011605 */
[----:B------:R-:W-:-:S02]  /*2700*/  PLOP3.LUT P0, PT, P0, P1, PT, 0xf8, 0x8f ;  /* 0x00000000008f781c */ /* 0x000fc40000703f70 */
[----:B------:R-:W-:Y:S02]  /*2710*/  SHF.R.U32.HI R6, RZ, 0x1, R4 ;  /* 0x00000001ff067819 */ /* 0x000fe40000011604 */
[----:B------:R-:W-:-:S04]  /*2720*/  SEL R3, RZ, 0x1, !P0 ;  /* 0x00000001ff037807 */ /* 0x000fc80004000000 */
[----:B------:R-:W-:-:S04]  /*2730*/  LOP3.LUT R3, R3, 0x1, R6, 0xf8, !PT ;  /* 0x0000000103037812 */ /* 0x000fc800078ef806 */
[----:B------:R-:W-:-:S05]  /*2740*/  LOP3.LUT R3, R3, R4, RZ, 0xc0, !PT ;  /* 0x0000000403037212 */ /* 0x000fca00078ec0ff */
[----:B------:R-:W-:-:S05]  /*2750*/  IMAD.IADD R3, R6, 0x1, R3 ;  /* 0x0000000106037824 */ /* 0x000fca00078e0203 */
[----:B------:R-:W-:Y:S01]  /*2760*/  LOP3.LUT R0, R3, R0, RZ, 0xfc, !PT ;  /* 0x0000000003007212 */ /* 0x000fe200078efcff */
[----:B------:R-:W-:Y:S06]  /*2770*/  BRA `(.L_x_41) ;  /* 0x0000000000107947 */ /* 0x000fec0003800000 */
.L_x_40:
[----:B------:R-:W-:-:S04]  /*2780*/  LOP3.LUT R0, R0, 0x80000000, RZ, 0xc0, !PT ;  /* 0x8000000000007812 */ /* 0x000fc800078ec0ff */
[----:B------:R-:W-:Y:S01]  /*2790*/  LOP3.LUT R0, R0, 0x7f800000, RZ, 0xfc, !PT ;  /* 0x7f80000000007812 */ /* 0x000fe200078efcff */
[----:B------:R-:W-:Y:S06]  /*27a0*/  BRA `(.L_x_41) ;  /* 0x0000000000047947 */ /* 0x000fec0003800000 */
.L_x_39:
[----:B------:R-:W-:-:S07]  /*27b0*/  IMAD R0, R5, 0x800000, R0 ;  /* 0x0080000005007824 */ /* 0x000fce00078e0200 */
.L_x_41:
[----:B------:R-:W-:Y:S05]  /*27c0*/  BSYNC.RECONVERGENT B3 ;  /* 0x0000000000037941 */ /* 0x000fea0003800200 */
.L_x_38:
[----:B------:R-:W-:Y:S05]  /*27d0*/  BRA `(.L_x_42) ;  /* 0x0000000000207947 */ /* 0x000fea0003800000 */
.L_x_37:
[----:B------:R-:W-:-:S04]  /*27e0*/  LOP3.LUT R0, R7, 0x80000000, R4, 0x48, !PT ;  /* 0x8000000007007812 */ /* 0x000fc800078e4804 */
[----:B------:R-:W-:Y:S01]  /*27f0*/  LOP3.LUT R0, R0, 0x7f800000, RZ, 0xfc, !PT ;  /* 0x7f80000000007812 */ /* 0x000fe200078efcff */
[----:B------:R-:W-:Y:S06]  /*2800*/  BRA `(.L_x_42) ;  /* 0x0000000000147947 */ /* 0x000fec0003800000 */
.L_x_36:
[----:B------:R-:W-:Y:S01]  /*2810*/  LOP3.LUT R0, R7, 0x80000000, R4, 0x48, !PT ;  /* 0x8000000007007812 */ /* 0x000fe200078e4804 */
[----:B------:R-:W-:Y:S06]  /*2820*/  BRA `(.L_x_42) ;  /* 0x00000000000c7947 */ /* 0x000fec0003800000 */
.L_x_35:
[----:B------:R-:W0:Y:S01]  /*2830*/  MUFU.RSQ R0, -QNAN ;  /* 0xffc0000000007908 */ /* 0x000e220000001400 */
[----:B------:R-:W-:Y:S05]  /*2840*/  BRA `(.L_x_42) ;  /* 0x0000000000047947 */ /* 0x000fea0003800000 */
.L_x_34:
[----:B------:R-:W-:-:S07]  /*2850*/  FADD.FTZ R0, R0, R3 ;  /* 0x0000000300007221 */ /* 0x000fce0000010000 */
.L_x_42:
[----:B------:R-:W-:Y:S05]  /*2860*/  BSYNC.RECONVERGENT B2 ;  /* 0x0000000000027941 */ /* 0x000fea0003800200 */
.L_x_32:
[----:B------:R-:W-:-:S04]  /*2870*/  IMAD.MOV.U32 R3, RZ, RZ, 0x0 ;  /* 0x00000000ff037424 */ /* 0x000fc800078e00ff */
[----:B0-----:R-:W-:Y:S05]  /*2880*/  RET.REL.NODEC R2 `(_ZN5llama7CudaOps14rmsnorm_kernelEPKfS2_mPfm) ;  /* 0xffffffd402dc7950 */ /* 0x001fea0003c3ffff */
.L_x_43:
        /* <DEDUP_REMOVED lines=15> */
.L_x_47:


//--------------------- .text._ZN3cub18CUB_300001_SM_10006detail11EmptyKernelIvEEvv --------------------------
	.section	.text._ZN3cub18CUB_300001_SM_10006detail11EmptyKernelIvEEvv,"ax",@progbits
	.align	128
        .global         _ZN3cub18CUB_300001_SM_10006detail11EmptyKernelIvEEvv
        .type           _ZN3cub18CUB_300001_SM_10006detail11EmptyKernelIvEEvv,@function
        .size           _ZN3cub18CUB_300001_SM_10006detail11EmptyKernelIvEEvv,(.L_x_50 - _ZN3cub18CUB_300001_SM_10006detail11EmptyKernelIvEEvv)
        .other          _ZN3cub18CUB_300001_SM_10006detail11EmptyKernelIvEEvv,@"STO_CUDA_ENTRY STV_DEFAULT"
_ZN3cub18CUB_300001_SM_10006detail11EmptyKernelIvEEvv:
.text._ZN3cub18CUB_300001_SM_10006detail11EmptyKernelIvEEvv:
[----:B------:R-:W-:Y:S01]  /*0000*/  LDC R1, c[0x0][0x37c] ;  /* 0x0000df00ff017b82 */ /* 0x000fe20000000800 */
[----:B------:R-:W-:Y:S05]  /*0010*/  EXIT ;  /* 0x000000000000794d */ /* 0x000fea0003800000 */
.L_x_44:
        /* <DEDUP_REMOVED lines=14> */
.L_x_50:


//--------------------- .nv.shared.reserved.0     --------------------------
	.section	.nv.shared.reserved.0,"aw",@nobits
	.weak		__nv_reservedSMEM_offset_0_alias
	.size		__nv_reservedSMEM_offset_0_alias, 0, 64
	.other		__nv_reservedSMEM_offset_0_alias,@"STO_CUDA_RESERVED_SHARED STV_DEFAULT"
__nv_reservedSMEM_offset_0_alias:
	.zero		0
	.zero		64


//--------------------- .nv.global                --------------------------
	.section	.nv.global,"aw",@nobits
.nv.global:
	.type		_ZN34_INTERNAL_0b22dc00_4_k_cu_5b344d776thrust24THRUST_300001_SM_1000_NS12placeholders2_5E,@object
	.size		_ZN34_INTERNAL_0b22dc00_4_k_cu_5b344d776thrust24THRUST_300001_SM_1000_NS12placeholders2_5E,(_ZN34_INTERNAL_0b22dc00_4_k_cu_5b344d774cuda3std3__45__cpo6cbeginE - _ZN34_INTERNAL_0b22dc00_4_k_cu_5b344d776thrust24THRUST_300001_SM_1000_NS12placeholders2_5E)
_ZN34_INTERNAL_0b22dc00_4_k_cu_5b344d776thrust24THRUST_300001_SM_1000_NS12placeholders2_5E:
	.zero		1
	.type		_ZN34_INTERNAL_0b22dc00_4_k_cu_5b344d774cuda3std3__45__cpo6cbeginE,@object
	.size		_ZN34_INTERNAL_0b22dc00_4_k_cu_5b344d774cuda3std3__45__cpo6cbeginE,(_ZN34_INTERNAL_0b22dc00_4_k_cu_5b344d774cuda3std6ranges3__45__cpo6cbeginE - _ZN34_INTERNAL_0b22dc00_4_k_cu_5b344d774cuda3std3__45__cpo6cbeginE)
_ZN34_INTERNAL_0b22dc00_4_k_cu_5b344d774cuda3std3__45__cpo6cbeginE:
	.zero		1
	.type		_ZN34_INTERNAL_0b22dc00_4_k_cu_5b344d774cuda3std6ranges3__45__cpo6cbeginE,@object
	.size		_ZN34_INTERNAL_0b22dc00_4_k_cu_5b344d774cuda3std6ranges3__45__cpo6cbeginE,(_ZN34_INTERNAL_0b22dc00_4_k_cu_5b344d774cuda3std3__48in_placeE - _ZN34_INTERNAL_0b22dc00_4_k_cu_5b344d774cuda3std6ranges3__45__cpo6cbeginE)
_ZN34_INTERNAL_0b22dc00_4_k_cu_5b344d774cuda3std6ranges3__45__cpo6cbeginE:
	.zero		1
	.type		_ZN34_INTERNAL_0b22dc00_4_k_cu_5b344d774cuda3std3__48in_placeE,@object
	.size		_ZN34_INTERNAL_0b22dc00_4_k_cu_5b344d774cuda3std3__48in_placeE,(_ZN34_INTERNAL_0b22dc00_4_k_cu_5b344d774cuda3std6ranges3__45__cpo4sizeE - _ZN34_INTERNAL_0b22dc00_4_k_cu_5b344d774cuda3std3__48in_placeE)
_ZN34_INTERNAL_0b22dc00_4_k_cu_5b344d774cuda3std3__48in_placeE:
	.zero		1
	.type		_ZN34_INTERNAL_0b22dc00_4_k_cu_5b344d774cuda3std6ranges3__45__cpo4sizeE,@object
	.size		_ZN34_INTERNAL_0b22dc00_4_k_cu_5b344d774cuda3std6ranges3__45__cpo4sizeE,(_ZN34_INTERNAL_0b22dc00_4_k_cu_5b344d776thrust24THRUST_300001_SM_1000_NS12placeholders2_9E - _ZN34_INTERNAL_0b22dc00_4_k_cu_5b344d774cuda3std6ranges3__45__cpo4sizeE)
_ZN34_INTERNAL_0b22dc00_4_k_cu_5b344d774cuda3std6ranges3__45__cpo4sizeE:
	.zero		1
	.type		_ZN34_INTERNAL_0b22dc00_4_k_cu_5b344d776thrust24THRUST_300001_SM_1000_NS12placeholders2_9E,@object
	.size		_ZN34_INTERNAL_0b22dc00_4_k_cu_5b344d776thrust24THRUST_300001_SM_1000_NS12placeholders2_9E,(_ZN34_INTERNAL_0b22dc00_4_k_cu_5b344d774cuda3std3__45__cpo7crbeginE - _ZN34_INTERNAL_0b22dc00_4_k_cu_5b344d776thrust24THRUST_300001_SM_1000_NS12placeholders2_9E)
_ZN34_INTERNAL_0b22dc00_4_k_cu_5b344d776thrust24THRUST_300001_SM_1000_NS12placeholders2_9E:
	.zero		1
	.type		_ZN34_INTERNAL_0b22dc00_4_k_cu_5b344d774cuda3std3__45__cpo7crbeginE,@object
	.size		_ZN34_INTERNAL_0b22dc00_4_k_cu_5b344d774cuda3std3__45__cpo7crbeginE,(_ZN34_INTERNAL_0b22dc00_4_k_cu_5b344d774cuda3std6ranges3__45__cpo4nextE - _ZN34_INTERNAL_0b22dc00_4_k_cu_5b344d774cuda3std3__45__cpo7crbeginE)
_ZN34_INTERNAL_0b22dc00_4_k_cu_5b344d774cuda3std3__45__cpo7crbeginE:
	.zero		1
	.type		_ZN34_INTERNAL_0b22dc00_4_k_cu_5b344d774cuda3std6ranges3__45__cpo4nextE,@object
	.size		_ZN34_INTERNAL_0b22dc00_4_k_cu_5b344d774cuda3std6ranges3__45__cpo4nextE,(_ZN34_INTERNAL_0b22dc00_4_k_cu_5b344d774cuda3std6ranges3__45__cpo4swapE - _ZN34_INTERNAL_0b22dc00_4_k_cu_5b344d774cuda3std6ranges3__45__cpo4nextE)
_ZN34_INTERNAL_0b22dc00_4_k_cu_5b344d774cuda3std6ranges3__45__cpo4nextE:
	.zero		1
	.type		_ZN34_INTERNAL_0b22dc00_4_k_cu_5b344d774cuda3std6ranges3__45__cpo4swapE,@object
	.size		_ZN34_INTERNAL_0b22dc00_4_k_cu_5b344d774cuda3std6ranges3__45__cpo4swapE,(_ZN34_INTERNAL_0b22dc00_4_k_cu_5b344d776thrust24THRUST_300001_SM_1000_NS12placeholders2_1E - _ZN34_INTERNAL_0b22dc00_4_k_cu_5b344d774cuda3std6ranges3__45__cpo4swapE)
_ZN34_INTERNAL_0b22dc00_4_k_cu_5b344d774cuda3std6ranges3__45__cpo4swapE:
	.zero		1
	.type		_ZN34_INTERNAL_0b22dc00_4_k_cu_5b344d776thrust24THRUST_300001_SM_1000_NS12placeholders2_1E,@object
	.size		_ZN34_INTERNAL_0b22dc00_4_k_cu_5b344d776thrust24THRUST_300001_SM_1000_NS12placeholders2_1E,(_ZN34_INTERNAL_0b22dc00_4_k_cu_5b344d776thrust24THRUST_300001_SM_1000_NS12placeholders2_3E - _ZN34_INTERNAL_0b22dc00_4_k_cu_5b344d776thrust24THRUST_300001_SM_1000_NS12placeholders2_1E)
_ZN34_INTERNAL_0b22dc00_4_k_cu_5b344d776thrust24THRUST_300001_SM_1000_NS12placeholders2_1E:
	.zero		1
	.type		_ZN34_INTERNAL_0b22dc00_4_k_cu_5b344d776thrust24THRUST_300001_SM_1000_NS12placeholders2_3E,@object
	.size		_ZN34_INTERNAL_0b22dc00_4_k_cu_5b344d776thrust24THRUST_300001_SM_1000_NS12placeholders2_3E,(_ZN34_INTERNAL_0b22dc00_4_k_cu_5b344d774cuda3std3__45__cpo5beginE - _ZN34_INTERNAL_0b22dc00_4_k_cu_5b344d776thrust24THRUST_300001_SM_1000_NS12placeholders2_3E)
_ZN34_INTERNAL_0b22dc00_4_k_cu_5b344d776thrust24THRUST_300001_SM_1000_NS12placeholders2_3E:
	.zero		1
	.type		_ZN34_INTERNAL_0b22dc00_4_k_cu_5b344d774cuda3std3__45__cpo5beginE,@object
	.size		_ZN34_INTERNAL_0b22dc00_4_k_cu_5b344d774cuda3std3__45__cpo5beginE,(_ZN34_INTERNAL_0b22dc00_4_k_cu_5b344d774cuda3std6ranges3__45__cpo5beginE - _ZN34_INTERNAL_0b22dc00_4_k_cu_5b344d774cuda3std3__45__cpo5beginE)
_ZN34_INTERNAL_0b22dc00_4_k_cu_5b344d774cuda3std3__45__cpo5beginE:
	.zero		1
	.type		_ZN34_INTERNAL_0b22dc00_4_k_cu_5b344d774cuda3std6ranges3__45__cpo5beginE,@object
	.size		_ZN34_INTERNAL_0b22dc00_4_k_cu_5b344d774cuda3std6ranges3__45__cpo5beginE,(_ZN34_INTERNAL_0b22dc00_4_k_cu_5b344d774cuda3std3__436_GLOBAL__N__0b22dc00_4_k_cu_5b344d776ignoreE - _ZN34_INTERNAL_0b22dc00_4_k_cu_5b344d774cuda3std6ranges3__45__cpo5beginE)
_ZN34_INTERNAL_0b22dc00_4_k_cu_5b344d774cuda3std6ranges3__45__cpo5beginE:
	.zero		1
	.type		_ZN34_INTERNAL_0b22dc00_4_k_cu_5b344d774cuda3std3__436_GLOBAL__N__0b22dc00_4_k_cu_5b344d776ignoreE,@object
	.size		_ZN34_INTERNAL_0b22dc00_4_k_cu_5b344d774cuda3std3__436_GLOBAL__N__0b22dc00_4_k_cu_5b344d776ignoreE,(_ZN34_INTERNAL_0b22dc00_4_k_cu_5b344d774cuda3std6ranges3__45__cpo4dataE - _ZN34_INTERNAL_0b22dc00_4_k_cu_5b344d774cuda3std3__436_GLOBAL__N__0b22dc00_4_k_cu_5b344d776ignoreE)
_ZN34_INTERNAL_0b22dc00_4_k_cu_5b344d774cuda3std3__436_GLOBAL__N__0b22dc00_4_k_cu_5b344d776ignoreE:
	.zero		1
	.type		_ZN34_INTERNAL_0b22dc00_4_k_cu_5b344d774cuda3std6ranges3__45__cpo4dataE,@object
	.size		_ZN34_INTERNAL_0b22dc00_4_k_cu_5b344d774cuda3std6ranges3__45__cpo4dataE,(_ZN34_INTERNAL_0b22dc00_4_k_cu_5b344d776thrust24THRUST_300001_SM_1000_NS12placeholders2_7E - _ZN34_INTERNAL_0b22dc00_4_k_cu_5b344d774cuda3std6ranges3__45__cpo4dataE)
_ZN34_INTERNAL_0b22dc00_4_k_cu_5b344d774cuda3std6ranges3__45__cpo4dataE:
	.zero		1
	.type		_ZN34_INTERNAL_0b22dc00_4_k_cu_5b344d776thrust24THRUST_300001_SM_1000_NS12placeholders2_7E,@object
	.size		_ZN34_INTERNAL_0b22dc00_4_k_cu_5b344d776thrust24THRUST_300001_SM_1000_NS12placeholders2_7E,(_ZN34_INTERNAL_0b22dc00_4_k_cu_5b344d774cuda3std3__45__cpo6rbeginE - _ZN34_INTERNAL_0b22dc00_4_k_cu_5b344d776thrust24THRUST_300001_SM_1000_NS12placeholders2_7E)
_ZN34_INTERNAL_0b22dc00_4_k_cu_5b344d776thrust24THRUST_300001_SM_1000_NS12placeholders2_7E:
	.zero		1
	.type		_ZN34_INTERNAL_0b22dc00_4_k_cu_5b344d774cuda3std3__45__cpo6rbeginE,@object
	.size		_ZN34_INTERNAL_0b22dc00_4_k_cu_5b344d774cuda3std3__45__cpo6rbeginE,(_ZN34_INTERNAL_0b22dc00_4_k_cu_5b344d774cuda3std6ranges3__45__cpo7advanceE - _ZN34_INTERNAL_0b22dc00_4_k_cu_5b344d774cuda3std3__45__cpo6rbeginE)
_ZN34_INTERNAL_0b22dc00_4_k_cu_5b344d774cuda3std3__45__cpo6rbeginE:
	.zero		1
	.type		_ZN34_INTERNAL_0b22dc00_4_k_cu_5b344d774cuda3std6ranges3__45__cpo7advanceE,@object
	.size		_ZN34_INTERNAL_0b22dc00_4_k_cu_5b344d774cuda3std6ranges3__45__cpo7advanceE,(_ZN34_INTERNAL_0b22dc00_4_k_cu_5b344d774cuda3std3__47nulloptE - _ZN34_INTERNAL_0b22dc00_4_k_cu_5b344d774cuda3std6ranges3__45__cpo7advanceE)
_ZN34_INTERNAL_0b22dc00_4_k_cu_5b344d774cuda3std6ranges3__45__cpo7advanceE:
	.zero		1
	.type		_ZN34_INTERNAL_0b22dc00_4_k_cu_5b344d774cuda3std3__47nulloptE,@object
	.size		_ZN34_INTERNAL_0b22dc00_4_k_cu_5b344d774cuda3std3__47nulloptE,(_ZN34_INTERNAL_0b22dc00_4_k_cu_5b344d774cuda3std6ranges3__45__cpo8distanceE - _ZN34_INTERNAL_0b22dc00_4_k_cu_5b344d774cuda3std3__47nulloptE)
_ZN34_INTERNAL_0b22dc00_4_k_cu_5b344d774cuda3std3__47nulloptE:
	.zero		1
	.type		_ZN34_INTERNAL_0b22dc00_4_k_cu_5b344d774cuda3std6ranges3__45__cpo8distanceE,@object
	.size		_ZN34_INTERNAL_0b22dc00_4_k_cu_5b344d774cuda3std6ranges3__45__cpo8distanceE,(_ZN34_INTERNAL_0b22dc00_4_k_cu_5b344d776thrust24THRUST_300001_SM_1000_NS12placeholders2_6E - _ZN34_INTERNAL_0b22dc00_4_k_cu_5b344d774cuda3std6ranges3__45__cpo8distanceE)
_ZN34_INTERNAL_0b22dc00_4_k_cu_5b344d774cuda3std6ranges3__45__cpo8distanceE:
	.zero		1
	.type		_ZN34_INTERNAL_0b22dc00_4_k_cu_5b344d776thrust24THRUST_300001_SM_1000_NS12placeholders2_6E,@object
	.size		_ZN34_INTERNAL_0b22dc00_4_k_cu_5b344d776thrust24THRUST_300001_SM_1000_NS12placeholders2_6E,(_ZN34_INTERNAL_0b22dc00_4_k_cu_5b344d774cuda3std3__45__cpo4cendE - _ZN34_INTERNAL_0b22dc00_4_k_cu_5b344d776thrust24THRUST_300001_SM_1000_NS12placeholders2_6E)
_ZN34_INTERNAL_0b22dc00_4_k_cu_5b344d776thrust24THRUST_300001_SM_1000_NS12placeholders2_6E:
	.zero		1
	.type		_ZN34_INTERNAL_0b22dc00_4_k_cu_5b344d774cuda3std3__45__cpo4cendE,@object
	.size		_ZN34_INTERNAL_0b22dc00_4_k_cu_5b344d774cuda3std3__45__cpo4cendE,(_ZN34_INTERNAL_0b22dc00_4_k_cu_5b344d774cuda3std6ranges3__45__cpo4cendE - _ZN34_INTERNAL_0b22dc00_4_k_cu_5b344d774cuda3std3__45__cpo4cendE)
_ZN34_INTERNAL_0b22dc00_4_k_cu_5b344d774cuda3std3__45__cpo4cendE:
	.zero		1
	.type		_ZN34_INTERNAL_0b22dc00_4_k_cu_5b344d774cuda3std6ranges3__45__cpo4cendE,@object
	.size		_ZN34_INTERNAL_0b22dc00_4_k_cu_5b344d774cuda3std6ranges3__45__cpo4cendE,(_ZN34_INTERNAL_0b22dc00_4_k_cu_5b344d774cuda3std3__420unreachable_sentinelE - _ZN34_INTERNAL_0b22dc00_4_k_cu_5b344d774cuda3std6ranges3__45__cpo4cendE)
_ZN34_INTERNAL_0b22dc00_4_k_cu_5b344d774cuda3std6ranges3__45__cpo4cendE:
	.zero		1
	.type		_ZN34_INTERNAL_0b22dc00_4_k_cu_5b344d774cuda3std3__420unreachable_sentinelE,@object
	.size		_ZN34_INTERNAL_0b22dc00_4_k_cu_5b344d774cuda3std3__420unreachable_sentinelE,(_ZN34_INTERNAL_0b22dc00_4_k_cu_5b344d774cuda3std6ranges3__45__cpo5ssizeE - _ZN34_INTERNAL_0b22dc00_4_k_cu_5b344d774cuda3std3__420unreachable_sentinelE)
_ZN34_INTERNAL_0b22dc00_4_k_cu_5b344d774cuda3std3__420unreachable_sentinelE:
	.zero		1
	.type		_ZN34_INTERNAL_0b22dc00_4_k_cu_5b344d774cuda3std6ranges3__45__cpo5ssizeE,@object
	.size		_ZN34_INTERNAL_0b22dc00_4_k_cu_5b344d774cuda3std6ranges3__45__cpo5ssizeE,(_ZN34_INTERNAL_0b22dc00_4_k_cu_5b344d776thrust24THRUST_300001_SM_1000_NS12placeholders3_10E - _ZN34_INTERNAL_0b22dc00_4_k_cu_5b344d774cuda3std6ranges3__45__cpo5ssizeE)
_ZN34_INTERNAL_0b22dc00_4_k_cu_5b344d774cuda3std6ranges3__45__cpo5ssizeE:
	.zero		1
	.type		_ZN34_INTERNAL_0b22dc00_4_k_cu_5b344d776thrust24THRUST_300001_SM_1000_NS12placeholders3_10E,@object
	.size		_ZN34_INTERNAL_0b22dc00_4_k_cu_5b344d776thrust24THRUST_300001_SM_1000_NS12placeholders3_10E,(_ZN34_INTERNAL_0b22dc00_4_k_cu_5b344d774cuda3std3__45__cpo5crendE - _ZN34_INTERNAL_0b22dc00_4_k_cu_5b344d776thrust24THRUST_300001_SM_1000_NS12placeholders3_10E)
_ZN34_INTERNAL_0b22dc00_4_k_cu_5b344d776thrust24THRUST_300001_SM_1000_NS12placeholders3_10E:
	.zero		1
	.type		_ZN34_INTERNAL_0b22dc00_4_k_cu_5b344d774cuda3std3__45__cpo5crendE,@object
	.size		_ZN34_INTERNAL_0b22dc00_4_k_cu_5b344d774cuda3std3__45__cpo5crendE,(_ZN34_INTERNAL_0b22dc00_4_k_cu_5b344d774cuda3std6ranges3__45__cpo4prevE - _ZN34_INTERNAL_0b22dc00_4_k_cu_5b344d774cuda3std3__45__cpo5crendE)
_ZN34_INTERNAL_0b22dc00_4_k_cu_5b344d774cuda3std3__45__cpo5crendE:
	.zero		1
	.type		_ZN34_INTERNAL_0b22dc00_4_k_cu_5b344d774cuda3std6ranges3__45__cpo4prevE,@object
	.size		_ZN34_INTERNAL_0b22dc00_4_k_cu_5b344d774cuda3std6ranges3__45__cpo4prevE,(_ZN34_INTERNAL_0b22dc00_4_k_cu_5b344d774cuda3std6ranges3__45__cpo9iter_moveE - _ZN34_INTERNAL_0b22dc00_4_k_cu_5b344d774cuda3std6ranges3__45__cpo4prevE)
_ZN34_INTERNAL_0b22dc00_4_k_cu_5b344d774cuda3std6ranges3__45__cpo4prevE:
	.zero		1
	.type		_ZN34_INTERNAL_0b22dc00_4_k_cu_5b344d774cuda3std6ranges3__45__cpo9iter_moveE,@object
	.size		_ZN34_INTERNAL_0b22dc00_4_k_cu_5b344d774cuda3std6ranges3__45__cpo9iter_moveE,(_ZN34_INTERNAL_0b22dc00_4_k_cu_5b344d776thrust24THRUST_300001_SM_1000_NS12placeholders2_2E - _ZN34_INTERNAL_0b22dc00_4_k_cu_5b344d774cuda3std6ranges3__45__cpo9iter_moveE)
_ZN34_INTERNAL_0b22dc00_4_k_cu_5b344d774cuda3std6ranges3__45__cpo9iter_moveE:
	.zero		1
	.type		_ZN34_INTERNAL_0b22dc00_4_k_cu_5b344d776thrust24THRUST_300001_SM_1000_NS12placeholders2_2E,@object
	.size		_ZN34_INTERNAL_0b22dc00_4_k_cu_5b344d776thrust24THRUST_300001_SM_1000_NS12placeholders2_2E,(_ZN34_INTERNAL_0b22dc00_4_k_cu_5b344d776thrust24THRUST_300001_SM_1000_NS12placeholders2_4E - _ZN34_INTERNAL_0b22dc00_4_k_cu_5b344d776thrust24THRUST_300001_SM_1000_NS12placeholders2_2E)
_ZN34_INTERNAL_0b22dc00_4_k_cu_5b344d776thrust24THRUST_300001_SM_1000_NS12placeholders2_2E:
	.zero		1
	.type		_ZN34_INTERNAL_0b22dc00_4_k_cu_5b344d776thrust24THRUST_300001_SM_1000_NS12placeholders2_4E,@object
	.size		_ZN34_INTERNAL_0b22dc00_4_k_cu_5b344d776thrust24THRUST_300001_SM_1000_NS12placeholders2_4E,(_ZN34_INTERNAL_0b22dc00_4_k_cu_5b344d774cuda3std3__45__cpo3endE - _ZN34_INTERNAL_0b22dc00_4_k_cu_5b344d776thrust24THRUST_300001_SM_1000_NS12placeholders2_4E)
_ZN34_INTERNAL_0b22dc00_4_k_cu_5b344d776thrust24THRUST_300001_SM_1000_NS12placeholders2_4E:
	.zero		1
	.type		_ZN34_INTERNAL_0b22dc00_4_k_cu_5b344d774cuda3std3__45__cpo3endE,@object
	.size		_ZN34_INTERNAL_0b22dc00_4_k_cu_5b344d774cuda3std3__45__cpo3endE,(_ZN34_INTERNAL_0b22dc00_4_k_cu_5b344d774cuda3std6ranges3__45__cpo3endE - _ZN34_INTERNAL_0b22dc00_4_k_cu_5b344d774cuda3std3__45__cpo3endE)
_ZN34_INTERNAL_0b22dc00_4_k_cu_5b344d774cuda3std3__45__cpo3endE:
	.zero		1
	.type		_ZN34_INTERNAL_0b22dc00_4_k_cu_5b344d774cuda3std6ranges3__45__cpo3endE,@object
	.size		_ZN34_INTERNAL_0b22dc00_4_k_cu_5b344d774cuda3std6ranges3__45__cpo3endE,(_ZN34_INTERNAL_0b22dc00_4_k_cu_5b344d774cuda3std3__419piecewise_constructE - _ZN34_INTERNAL_0b22dc00_4_k_cu_5b344d774cuda3std6ranges3__45__cpo3endE)
_ZN34_INTERNAL_0b22dc00_4_k_cu_5b344d774cuda3std6ranges3__45__cpo3endE:
	.zero		1
	.type		_ZN34_INTERNAL_0b22dc00_4_k_cu_5b344d774cuda3std3__419piecewise_constructE,@object
	.size		_ZN34_INTERNAL_0b22dc00_4_k_cu_5b344d774cuda3std3__419piecewise_constructE,(_ZN34_INTERNAL_0b22dc00_4_k_cu_5b344d774cuda3std6ranges3__45__cpo5cdataE - _ZN34_INTERNAL_0b22dc00_4_k_cu_5b344d774cuda3std3__419piecewise_constructE)
_ZN34_INTERNAL_0b22dc00_4_k_cu_5b344d774cuda3std3__419piecewise_constructE:
	.zero		1
	.type		_ZN34_INTERNAL_0b22dc00_4_k_cu_5b344d774cuda3std6ranges3__45__cpo5cdataE,@object
	.size		_ZN34_INTERNAL_0b22dc00_4_k_cu_5b344d774cuda3std6ranges3__45__cpo5cdataE,(_ZN34_INTERNAL_0b22dc00_4_k_cu_5b344d776thrust24THRUST_300001_SM_1000_NS12placeholders2_8E - _ZN34_INTERNAL_0b22dc00_4_k_cu_5b344d774cuda3std6ranges3__45__cpo5cdataE)
_ZN34_INTERNAL_0b22dc00_4_k_cu_5b344d774cuda3std6ranges3__45__cpo5cdataE:
	.zero		1
	.type		_ZN34_INTERNAL_0b22dc00_4_k_cu_5b344d776thrust24THRUST_300001_SM_1000_NS12placeholders2_8E,@object
	.size		_ZN34_INTERNAL_0b22dc00_4_k_cu_5b344d776thrust24THRUST_300001_SM_1000_NS12placeholders2_8E,(_ZN34_INTERNAL_0b22dc00_4_k_cu_5b344d774cuda3std3__45__cpo4rendE - _ZN34_INTERNAL_0b22dc00_4_k_cu_5b344d776thrust24THRUST_300001_SM_1000_NS12placeholders2_8E)
_ZN34_INTERNAL_0b22dc00_4_k_cu_5b344d776thrust24THRUST_300001_SM_1000_NS12placeholders2_8E:
	.zero		1
	.type		_ZN34_INTERNAL_0b22dc00_4_k_cu_5b344d774cuda3std3__45__cpo4rendE,@object
	.size		_ZN34_INTERNAL_0b22dc00_4_k_cu_5b344d774cuda3std3__45__cpo4rendE,(_ZN34_INTERNAL_0b22dc00_4_k_cu_5b344d774cuda3std6ranges3__45__cpo9iter_swapE - _ZN34_INTERNAL_0b22dc00_4_k_cu_5b344d774cuda3std3__45__cpo4rendE)
_ZN34_INTERNAL_0b22dc00_4_k_cu_5b344d774cuda3std3__45__cpo4rendE:
	.zero		1
	.type		_ZN34_INTERNAL_0b22dc00_4_k_cu_5b344d774cuda3std6ranges3__45__cpo9iter_swapE,@object
	.size		_ZN34_INTERNAL_0b22dc00_4_k_cu_5b344d774cuda3std6ranges3__45__cpo9iter_swapE,(_ZN34_INTERNAL_0b22dc00_4_k_cu_5b344d774cuda3std3__48unexpectE - _ZN34_INTERNAL_0b22dc00_4_k_cu_5b344d774cuda3std6ranges3__45__cpo9iter_swapE)
_ZN34_INTERNAL_0b22dc00_4_k_cu_5b344d774cuda3std6ranges3__45__cpo9iter_swapE:
	.zero		1
	.type		_ZN34_INTERNAL_0b22dc00_4_k_cu_5b344d774cuda3std3__48unexpectE,@object
	.size		_ZN34_INTERNAL_0b22dc00_4_k_cu_5b344d774cuda3std3__48unexpectE,(_ZN34_INTERNAL_0b22dc00_4_k_cu_5b344d776thrust24THRUST_300001_SM_1000_NS6system6detail10sequential3seqE - _ZN34_INTERNAL_0b22dc00_4_k_cu_5b344d774cuda3std3__48unexpectE)
_ZN34_INTERNAL_0b22dc00_4_k_cu_5b344d774cuda3std3__48unexpectE:
	.zero		1
	.type		_ZN34_INTERNAL_0b22dc00_4_k_cu_5b344d776thrust24THRUST_300001_SM_1000_NS6system6detail10sequential3seqE,@object
	.size		_ZN34_INTERNAL_0b22dc00_4_k_cu_5b344d776thrust24THRUST_300001_SM_1000_NS6system6detail10sequential3seqE,(.L_29 - _ZN34_INTERNAL_0b22dc00_4_k_cu_5b344d776thrust24THRUST_300001_SM_1000_NS6system6detail10sequential3seqE)
_ZN34_INTERNAL_0b22dc00_4_k_cu_5b344d776thrust24THRUST_300001_SM_1000_NS6system6detail10sequential3seqE:
	.zero		1
.L_29:


//--------------------- .nv.shared._ZN5llama7CudaOps14rmsnorm_kernelEPKfS2_mPfm --------------------------
	.section	.nv.shared._ZN5llama7CudaOps14rmsnorm_kernelEPKfS2_mPfm,"aw",@nobits
	.sectionflags	@""
	.align	4
.nv.shared._ZN5llama7CudaOps14rmsnorm_kernelEPKfS2_mPfm:
	.zero		1192


//--------------------- .nv.constant0._ZN5llama7CudaOps13matmul_kernelEPKfS2_iiPf --------------------------
	.section	.nv.constant0._ZN5llama7CudaOps13matmul_kernelEPKfS2_iiPf,"a",@progbits
	.sectionflags	@""
	.align	4
.nv.constant0._ZN5llama7CudaOps13matmul_kernelEPKfS2_iiPf:
	.zero		928


//--------------------- .nv.constant0._ZN5llama7CudaOps14rmsnorm_kernelEPKfS2_mPfm --------------------------
	.section	.nv.constant0._ZN5llama7CudaOps14rmsnorm_kernelEPKfS2_mPfm,"a",@progbits
	.sectionflags	@""
	.align	4
.nv.constant0._ZN5llama7CudaOps14rmsnorm_kernelEPKfS2_mPfm:
	.zero		936


//--------------------- .nv.constant0._ZN3cub18CUB_300001_SM_10006detail11EmptyKernelIvEEvv --------------------------
	.section	.nv.constant0._ZN3cub18CUB_300001_SM_10006detail11EmptyKernelIvEEvv,"a",@progbits
	.sectionflags	@""
	.align	4
.nv.constant0._ZN3cub18CUB_300001_SM_10006detail11EmptyKernelIvEEvv:
	.zero		896


//--------------------- SYMBOLS --------------------------

	.type		.nv.reservedSmem.offset0,@object
	.size		.nv.reservedSmem.offset0,0x4
	.type		.nv.reservedSmem.cap,@object
	.size		.nv.reservedSmem.cap,0x4
